// auto-generated by cutlass_sweep.gemm — config: {"arch": "sm_100", "cluster_m": 2, "cluster_n": 1, "dtype": "bf16", "dtype_b": "bf16", "layout": "nt", "stages": 0, "tile_k": 64, "tile_m": 64, "tile_n": 240}
#include "cutlass/cutlass.h"
#include "cutlass/gemm/collective/collective_builder.hpp"
#include "cutlass/gemm/device/gemm_universal_adapter.h"
#include "cutlass/gemm/kernel/gemm_universal.hpp"
#include "cutlass/epilogue/collective/collective_builder.hpp"

using ElemA = cutlass::bfloat16_t;
using ElemB = cutlass::bfloat16_t;
using ElemCD = cutlass::bfloat16_t;
using Acc  = float;
using TileShape    = cute::Shape<cute::_64, cute::_240, cute::_64>;
using ClusterShape = cute::Shape<cute::_2, cute::_1, cute::_1>;

using CollectiveEpilogue = typename cutlass::epilogue::collective::CollectiveBuilder<
    cutlass::arch::Sm100, cutlass::arch::OpClassTensorOp,
    TileShape, ClusterShape,
    cutlass::epilogue::collective::EpilogueTileAuto,
    Acc, Acc,
    ElemCD, cutlass::layout::RowMajor, 128 / cutlass::sizeof_bits<ElemCD>::value,
    ElemCD, cutlass::layout::RowMajor, 128 / cutlass::sizeof_bits<ElemCD>::value,
    cutlass::epilogue::collective::EpilogueScheduleAuto
  >::CollectiveOp;

using CollectiveMainloop = typename cutlass::gemm::collective::CollectiveBuilder<
    cutlass::arch::Sm100, cutlass::arch::OpClassTensorOp,
    ElemA, cutlass::layout::RowMajor, 128 / cutlass::sizeof_bits<ElemA>::value,
    ElemB, cutlass::layout::ColumnMajor, 128 / cutlass::sizeof_bits<ElemB>::value,
    Acc,
    TileShape, ClusterShape,
    cutlass::gemm::collective::StageCountAutoCarveout<static_cast<int>(sizeof(typename CollectiveEpilogue::SharedStorage))>,
    cutlass::gemm::collective::KernelScheduleAuto
  >::CollectiveOp;

using GemmKernel = cutlass::gemm::kernel::GemmUniversal<
    cute::Shape<int,int,int,int>,
    CollectiveMainloop,
    CollectiveEpilogue
>;
using Gemm = cutlass::gemm::device::GemmUniversalAdapter<GemmKernel>;

// Force the device kernel symbol into the cubin without needing a host main.
auto* _anchor = &cutlass::device_kernel<GemmKernel>;


// ===== COMPILED SASS (sm_100a) =====

	.target	sm_100a

	.elftype	@"ET_EXEC"


//--------------------- .note.nv.tkinfo           --------------------------
	.section	.note.nv.tkinfo,"",@"SHT_NOTE"
	.sectionflags	@"SHF_NOTE_NV_TKINFO"
	.tkinfo
        /*0018*/ 	.word	0x00000002
        /*0030*/ 	.string	""
        /*0030*/ 	.string	"ptxas"
        /*0030*/ 	.string	"Cuda compilation tools, release 13.0, V13.0.88"
        /*0030*/ 	.string	"Build cuda_13.0.r13.0/compiler.36424714_0"
        /*0030*/ 	.string	"-arch sm_100a -m 64 "



//--------------------- .note.nv.cuinfo           --------------------------
	.section	.note.nv.cuinfo,"",@"SHT_NOTE"
	.sectionflags	@"SHF_NOTE_NV_CUINFO"
        /*0018*/ 	.short	0x0002
        /*001a*/ 	.short	0x0064
        /*001c*/ 	.short	0x0082
	.zero		2


//--------------------- .nv.info                  --------------------------
	.section	.nv.info,"",@"SHT_CUDA_INFO"
	.align	4


	//----- nvinfo : EIATTR_REGCOUNT
	.align		4
        /*0000*/ 	.byte	0x04, 0x2f
        /*0002*/ 	.short	(.L_19 - .L_18)
	.align		4
.L_18:
        /*0004*/ 	.word	index@(_ZN7cutlass13device_kernelINS_4gemm6kernel13GemmUniversalIN4cute5tupleIJiiiiEEENS1_10collective13CollectiveMmaINS1_35MainloopSm100TmaUmmaWarpSpecializedILi4ELi2ELi4ENS5_IJNS4_1CILi2EEENSA_ILi1EEESC_EEEEENS5_IJNSA_ILi64EEENSA_ILi240EEESF_EEENS_10bfloat16_tENS5_IJlSC_lEEESI_SJ_NS4_8TiledMMAINS4_8MMA_AtomIJNS4_20SM100_MMA_F16BF16_SSISI_SI_fLi64ELi240ELNS4_4UMMA5MajorE0ELSO_0ELNSN_7ScaleInE0ELSP_0EEEEEENS4_6LayoutINS5_IJSC_SC_SC_EEENS5_IJNSA_ILi0EEESU_SU_EEEEENS5_IJNS4_10UnderscoreESX_SX_EEEEENS4_13SM90_TMA_LOADENS4_14ComposedLayoutINS4_7SwizzleILi3ELi4ELi3EEENS4_18smem_ptr_flag_bitsILi16EEENSS_INS5_IJNSA_ILi8EEESF_EEENS5_IJSF_SC_EEEEEEEvNS4_8identityENS4_23SM90_TMA_LOAD_MULTICASTES1A_vS1B_EENS_8epilogue10collective18CollectiveEpilogueINS1E_23Sm100TmaWarpSpecializedILi2ELi1ELi120ELb1ELb0EEEJSH_NS5_IJNSS_ISF_SC_EENSS_ISG_SC_EEEEESI_SJ_SI_SJ_NS1E_6fusion15FusionCallbacksIS1I_NS1M_17LinearCombinationISI_fSI_fLNS_15FloatRoundStyleE2EEESH_S1L_JEEENS4_5SM1004TMEM4LOAD26SM100_TMEM_LOAD_16dp256b2xES10_NS11_INS12_ILi1ELi4ELi3EEES15_NSS_INS5_IJS16_NSA_ILi16EEEEEENS5_IJS1X_SC_EEEEEEENS4_17SM75_U32x4_LDSM_NENS4_14SM90_TMA_STOREES21_NS4_17SM90_U32x4_STSM_NENS4_39AutoVectorizingCopyWithAssumedAlignmentILi128EEEEEEvvEEEEvNT_6ParamsE)
        /*0008*/ 	.word	0x000000ff


	//----- nvinfo : EIATTR_FRAME_SIZE
	.align		4
.L_19:
        /*000c*/ 	.byte	0x04, 0x11
        /*000e*/ 	.short	(.L_21 - .L_20)
	.align		4
.L_20:
        /*0010*/ 	.word	index@($__internal_2_$__cuda_sm10x_tcgen05_guardrail_trap_unallocated_columns_being_dealloced)
        /*0014*/ 	.word	0x00000020


	//----- nvinfo : EIATTR_FRAME_SIZE
	.align		4
.L_21:
        /*0018*/ 	.byte	0x04, 0x11
        /*001a*/ 	.short	(.L_23 - .L_22)
	.align		4
.L_22:
        /*001c*/ 	.word	index@($__internal_1_$__cuda_sm10x_tcgen05_guardrail_trap_phase_invalid_during_alloc)
        /*0020*/ 	.word	0x00000020


	//----- nvinfo : EIATTR_FRAME_SIZE
	.align		4
.L_23:
        /*0024*/ 	.byte	0x04, 0x11
        /*0026*/ 	.short	(.L_25 - .L_24)
	.align		4
.L_24:
        /*0028*/ 	.word	index@($__internal_0_$__cuda_sm10x_tcgen05_guardrail_trap_col_being_dealloced_not_returned_by_alloc)
        /*002c*/ 	.word	0x00000020


	//----- nvinfo : EIATTR_FRAME_SIZE
	.align		4
.L_25:
        /*0030*/ 	.byte	0x04, 0x11
        /*0032*/ 	.short	(.L_27 - .L_26)
	.align		4
.L_26:
        /*0034*/ 	.word	index@(_ZN7cutlass13device_kernelINS_4gemm6kernel13GemmUniversalIN4cute5tupleIJiiiiEEENS1_10collective13CollectiveMmaINS1_35MainloopSm100TmaUmmaWarpSpecializedILi4ELi2ELi4ENS5_IJNS4_1CILi2EEENSA_ILi1EEESC_EEEEENS5_IJNSA_ILi64EEENSA_ILi240EEESF_EEENS_10bfloat16_tENS5_IJlSC_lEEESI_SJ_NS4_8TiledMMAINS4_8MMA_AtomIJNS4_20SM100_MMA_F16BF16_SSISI_SI_fLi64ELi240ELNS4_4UMMA5MajorE0ELSO_0ELNSN_7ScaleInE0ELSP_0EEEEEENS4_6LayoutINS5_IJSC_SC_SC_EEENS5_IJNSA_ILi0EEESU_SU_EEEEENS5_IJNS4_10UnderscoreESX_SX_EEEEENS4_13SM90_TMA_LOADENS4_14ComposedLayoutINS4_7SwizzleILi3ELi4ELi3EEENS4_18smem_ptr_flag_bitsILi16EEENSS_INS5_IJNSA_ILi8EEESF_EEENS5_IJSF_SC_EEEEEEEvNS4_8identityENS4_23SM90_TMA_LOAD_MULTICASTES1A_vS1B_EENS_8epilogue10collective18CollectiveEpilogueINS1E_23Sm100TmaWarpSpecializedILi2ELi1ELi120ELb1ELb0EEEJSH_NS5_IJNSS_ISF_SC_EENSS_ISG_SC_EEEEESI_SJ_SI_SJ_NS1E_6fusion15FusionCallbacksIS1I_NS1M_17LinearCombinationISI_fSI_fLNS_15FloatRoundStyleE2EEESH_S1L_JEEENS4_5SM1004TMEM4LOAD26SM100_TMEM_LOAD_16dp256b2xES10_NS11_INS12_ILi1ELi4ELi3EEES15_NSS_INS5_IJS16_NSA_ILi16EEEEEENS5_IJS1X_SC_EEEEEEENS4_17SM75_U32x4_LDSM_NENS4_14SM90_TMA_STOREES21_NS4_17SM90_U32x4_STSM_NENS4_39AutoVectorizingCopyWithAssumedAlignmentILi128EEEEEEvvEEEEvNT_6ParamsE)
        /*0038*/ 	.word	0x00000020


	//----- nvinfo : EIATTR_MIN_STACK_SIZE
	.align		4
.L_27:
        /*003c*/ 	.byte	0x04, 0x12
        /*003e*/ 	.short	(.L_29 - .L_28)
	.align		4
.L_28:
        /*0040*/ 	.word	index@(_ZN7cutlass13device_kernelINS_4gemm6kernel13GemmUniversalIN4cute5tupleIJiiiiEEENS1_10collective13CollectiveMmaINS1_35MainloopSm100TmaUmmaWarpSpecializedILi4ELi2ELi4ENS5_IJNS4_1CILi2EEENSA_ILi1EEESC_EEEEENS5_IJNSA_ILi64EEENSA_ILi240EEESF_EEENS_10bfloat16_tENS5_IJlSC_lEEESI_SJ_NS4_8TiledMMAINS4_8MMA_AtomIJNS4_20SM100_MMA_F16BF16_SSISI_SI_fLi64ELi240ELNS4_4UMMA5MajorE0ELSO_0ELNSN_7ScaleInE0ELSP_0EEEEEENS4_6LayoutINS5_IJSC_SC_SC_EEENS5_IJNSA_ILi0EEESU_SU_EEEEENS5_IJNS4_10UnderscoreESX_SX_EEEEENS4_13SM90_TMA_LOADENS4_14ComposedLayoutINS4_7SwizzleILi3ELi4ELi3EEENS4_18smem_ptr_flag_bitsILi16EEENSS_INS5_IJNSA_ILi8EEESF_EEENS5_IJSF_SC_EEEEEEEvNS4_8identityENS4_23SM90_TMA_LOAD_MULTICASTES1A_vS1B_EENS_8epilogue10collective18CollectiveEpilogueINS1E_23Sm100TmaWarpSpecializedILi2ELi1ELi120ELb1ELb0EEEJSH_NS5_IJNSS_ISF_SC_EENSS_ISG_SC_EEEEESI_SJ_SI_SJ_NS1E_6fusion15FusionCallbacksIS1I_NS1M_17LinearCombinationISI_fSI_fLNS_15FloatRoundStyleE2EEESH_S1L_JEEENS4_5SM1004TMEM4LOAD26SM100_TMEM_LOAD_16dp256b2xES10_NS11_INS12_ILi1ELi4ELi3EEES15_NSS_INS5_IJS16_NSA_ILi16EEEEEENS5_IJS1X_SC_EEEEEEENS4_17SM75_U32x4_LDSM_NENS4_14SM90_TMA_STOREES21_NS4_17SM90_U32x4_STSM_NENS4_39AutoVectorizingCopyWithAssumedAlignmentILi128EEEEEEvvEEEEvNT_6ParamsE)
        /*0044*/ 	.word	0x00000020
.L_29:


//--------------------- .nv.compat                --------------------------
	.section	.nv.compat,"",@"SHT_CUDA_COMPAT_INFO"
	.align	4
        /*0000*/ 	.byte	0x02, 0x09, 0x01, 0x00, 0x02, 0x02, 0x02, 0x00, 0x02, 0x05, 0x05, 0x00, 0x03, 0x07, 0x01, 0x01
        /*0010*/ 	.byte	0x02, 0x03, 0x01, 0x00, 0x02, 0x06, 0x01, 0x00, 0x04, 0x0b, 0x08, 0x00, 0x09, 0x00, 0x00, 0x00
        /*0020*/ 	.byte	0x00, 0x00, 0x00, 0x00


//--------------------- .nv.info._ZN7cutlass13device_kernelINS_4gemm6kernel13GemmUniversalIN4cute5tupleIJiiiiEEENS1_10collective13CollectiveMmaINS1_35MainloopSm100TmaUmmaWarpSpecializedILi4ELi2ELi4ENS5_IJNS4_1CILi2EEENSA_ILi1EEESC_EEEEENS5_IJNSA_ILi64EEENSA_ILi240EEESF_EEENS_10bfloat16_tENS5_IJlSC_lEEESI_SJ_NS4_8TiledMMAINS4_8MMA_AtomIJNS4_20SM100_MMA_F16BF16_SSISI_SI_fLi64ELi240ELNS4_4UMMA5MajorE0ELSO_0ELNSN_7ScaleInE0ELSP_0EEEEEENS4_6LayoutINS5_IJSC_SC_SC_EEENS5_IJNSA_ILi0EEESU_SU_EEEEENS5_IJNS4_10UnderscoreESX_SX_EEEEENS4_13SM90_TMA_LOADENS4_14ComposedLayoutINS4_7SwizzleILi3ELi4ELi3EEENS4_18smem_ptr_flag_bitsILi16EEENSS_INS5_IJNSA_ILi8EEESF_EEENS5_IJSF_SC_EEEEEEEvNS4_8identityENS4_23SM90_TMA_LOAD_MULTICASTES1A_vS1B_EENS_8epilogue10collective18CollectiveEpilogueINS1E_23Sm100TmaWarpSpecializedILi2ELi1ELi120ELb1ELb0EEEJSH_NS5_IJNSS_ISF_SC_EENSS_ISG_SC_EEEEESI_SJ_SI_SJ_NS1E_6fusion15FusionCallbacksIS1I_NS1M_17LinearCombinationISI_fSI_fLNS_15FloatRoundStyleE2EEESH_S1L_JEEENS4_5SM1004TMEM4LOAD26SM100_TMEM_LOAD_16dp256b2xES10_NS11_INS12_ILi1ELi4ELi3EEES15_NSS_INS5_IJS16_NSA_ILi16EEEEEENS5_IJS1X_SC_EEEEEEENS4_17SM75_U32x4_LDSM_NENS4_14SM90_TMA_STOREES21_NS4_17SM90_U32x4_STSM_NENS4_39AutoVectorizingCopyWithAssumedAlignmentILi128EEEEEEvvEEEEvNT_6ParamsE --------------------------
	.section	.nv.info._ZN7cutlass13device_kernelINS_4gemm6kernel13GemmUniversalIN4cute5tupleIJiiiiEEENS1_10collective13CollectiveMmaINS1_35MainloopSm100TmaUmmaWarpSpecializedILi4ELi2ELi4ENS5_IJNS4_1CILi2EEENSA_ILi1EEESC_EEEEENS5_IJNSA_ILi64EEENSA_ILi240EEESF_EEENS_10bfloat16_tENS5_IJlSC_lEEESI_SJ_NS4_8TiledMMAINS4_8MMA_AtomIJNS4_20SM100_MMA_F16BF16_SSISI_SI_fLi64ELi240ELNS4_4UMMA5MajorE0ELSO_0ELNSN_7ScaleInE0ELSP_0EEEEEENS4_6LayoutINS5_IJSC_SC_SC_EEENS5_IJNSA_ILi0EEESU_SU_EEEEENS5_IJNS4_10UnderscoreESX_SX_EEEEENS4_13SM90_TMA_LOADENS4_14ComposedLayoutINS4_7SwizzleILi3ELi4ELi3EEENS4_18smem_ptr_flag_bitsILi16EEENSS_INS5_IJNSA_ILi8EEESF_EEENS5_IJSF_SC_EEEEEEEvNS4_8identityENS4_23SM90_TMA_LOAD_MULTICASTES1A_vS1B_EENS_8epilogue10collective18CollectiveEpilogueINS1E_23Sm100TmaWarpSpecializedILi2ELi1ELi120ELb1ELb0EEEJSH_NS5_IJNSS_ISF_SC_EENSS_ISG_SC_EEEEESI_SJ_SI_SJ_NS1E_6fusion15FusionCallbacksIS1I_NS1M_17LinearCombinationISI_fSI_fLNS_15FloatRoundStyleE2EEESH_S1L_JEEENS4_5SM1004TMEM4LOAD26SM100_TMEM_LOAD_16dp256b2xES10_NS11_INS12_ILi1ELi4ELi3EEES15_NSS_INS5_IJS16_NSA_ILi16EEEEEENS5_IJS1X_SC_EEEEEEENS4_17SM75_U32x4_LDSM_NENS4_14SM90_TMA_STOREES21_NS4_17SM90_U32x4_STSM_NENS4_39AutoVectorizingCopyWithAssumedAlignmentILi128EEEEEEvvEEEEvNT_6ParamsE,"",@"SHT_CUDA_INFO"
	.sectionflags	@""
	.align	4


	//----- nvinfo : EIATTR_CUDA_API_VERSION
	.align		4
        /*0000*/ 	.byte	0x04, 0x37
        /*0002*/ 	.short	(.L_31 - .L_30)
.L_30:
        /*0004*/ 	.word	0x00000082


	//----- nvinfo : EIATTR_KPARAM_INFO
	.align		4
.L_31:
        /*0008*/ 	.byte	0x04, 0x17
        /*000a*/ 	.short	(.L_33 - .L_32)
.L_32:
        /*000c*/ 	.word	0x00000000
        /*0010*/ 	.short	0x0000
        /*0012*/ 	.short	0x0000
        /*0014*/ 	.byte	0x00, 0xf0, 0x01, 0x20


	//----- nvinfo : EIATTR_AT_ENTRY_FRAGMENTS
	.align		4
.L_33:
        /*0018*/ 	.byte	0x04, 0x4f
        /*001a*/ 	.short	(.L_35 - .L_34)


	//   ....[0]....
.L_34:
        /*001c*/ 	.word	0x00000006


	//----- nvinfo : EIATTR_RESERVED_SMEM_USED
	.align		4
.L_35:
        /*0020*/ 	.byte	0x01, 0x41
	.zero		2


	//----- nvinfo : EIATTR_SPARSE_MMA_MASK
	.align		4
        /*0024*/ 	.byte	0x03, 0x50
        /*0026*/ 	.short	0x0000


	//----- nvinfo : EIATTR_TCGEN05_1CTA_USED
	.align		4
        /*0028*/ 	.byte	0x01, 0x51
	.zero		2


	//----- nvinfo : EIATTR_MAXREG_COUNT
	.align		4
        /*002c*/ 	.byte	0x03, 0x1b
        /*002e*/ 	.short	0x00ff


	//----- nvinfo : EIATTR_NUM_BARRIERS
	.align		4
        /*0030*/ 	.byte	0x02, 0x4c
        /*0032*/ 	.byte	0x07
	.zero		1


	//----- nvinfo : EIATTR_EXTERNS
	.align		4
        /*0034*/ 	.byte	0x04, 0x0f
        /*0036*/ 	.short	(.L_37 - .L_36)


	//   ....[0]....
	.align		4
.L_36:
        /*0038*/ 	.word	index@(__assertfail)


	//----- nvinfo : EIATTR_ANNOTATIONS
	.align		4
.L_37:
        /*003c*/ 	.byte	0x04, 0x55
        /*003e*/ 	.short	(.L_39 - .L_38)


	//   ....[0]....
.L_38:
        /*0040*/ 	.word	0x00000001
        /*0044*/ 	.byte	0x60, 0x04, 0x00, 0x00, 0x01, 0x00, 0x00, 0x00, 0x70, 0x50, 0x00, 0x00, 0x01, 0x00, 0x00, 0x00
        /* <DEDUP_REMOVED lines=9> */
        /*00e4*/ 	.byte	0xe0, 0xa1, 0x00, 0x00


	//----- nvinfo : EIATTR_MERCURY_ISA_VERSION
	.align		4
.L_39:
        /*00e8*/ 	.byte	0x03, 0x5f
        /*00ea*/ 	.short	0x0101


	//----- nvinfo : EIATTR_INT_WARP_WIDE_INSTR_OFFSETS
	.align		4
        /*00ec*/ 	.byte	0x04, 0x31
        /*00ee*/ 	.short	(.L_41 - .L_40)


	//   ....[0]....
.L_40:
        /*00f0*/ 	.word	0x00003cb0


	//   ....[1]....
        /*00f4*/ 	.word	0x00003ce0


	//   ....[2]....
        /*00f8*/ 	.word	0x00003d30


	//   ....[3]....
        /*00fc*/ 	.word	0x000048f0


	//   ....[4]....
        /*0100*/ 	.word	0x00004900


	//   ....[5]....
        /*0104*/ 	.word	0x00004ad0


	//   ....[6]....
        /*0108*/ 	.word	0x00004af0


	//   ....[7]....
        /*010c*/ 	.word	0x00004b10


	//   ....[8]....
        /*0110*/ 	.word	0x00004b30


	//   ....[9]....
        /*0114*/ 	.word	0x00004bb0


	//   ....[10]....
        /*0118*/ 	.word	0x00004bf0


	//   ....[11]....
        /*011c*/ 	.word	0x00004c10


	//   ....[12]....
        /*0120*/ 	.word	0x00004c70


	//   ....[13]....
        /*0124*/ 	.word	0x00004cb0


	//   ....[14]....
        /*0128*/ 	.word	0x00004cd0


	//   ....[15]....
        /*012c*/ 	.word	0x00004d30


	//   ....[16]....
        /*0130*/ 	.word	0x00004d70


	//   ....[17]....
        /*0134*/ 	.word	0x00004de0


	//   ....[18]....
        /*0138*/ 	.word	0x00004e30


	//----- nvinfo : EIATTR_COOP_GROUP_MASK_REGIDS
	.align		4
.L_41:
        /*013c*/ 	.byte	0x04, 0x29
        /*013e*/ 	.short	(.L_43 - .L_42)


	//   ....[0]....
.L_42:
        /*0140*/ 	.word	0xffffffff


	//   ....[1]....
        /*0144*/ 	.word	0xffffffff


	//   ....[2]....
        /*0148*/ 	.word	0xffffffff


	//   ....[3]....
        /*014c*/ 	.word	0xffffffff


	//   ....[4]....
        /*0150*/ 	.word	0xffffffff


	//   ....[5]....
        /*0154*/ 	.word	0xffffffff


	//   ....[6]....
        /*0158*/ 	.word	0xffffffff


	//   ....[7]....
        /*015c*/ 	.word	0xffffffff


	//   ....[8]....
        /*0160*/ 	.word	0xffffffff


	//   ....[9]....
        /*0164*/ 	.word	0xffffffff


	//   ....[10]....
        /*0168*/ 	.word	0xffffffff


	//   ....[11]....
        /*016c*/ 	.word	0xffffffff


	//   ....[12]....
        /*0170*/ 	.word	0xffffffff


	//   ....[13]....
        /*0174*/ 	.word	0xffffffff


	//----- nvinfo : EIATTR_COOP_GROUP_INSTR_OFFSETS
	.align		4
.L_43:
        /*0178*/ 	.byte	0x04, 0x28
        /*017a*/ 	.short	(.L_45 - .L_44)


	//   ....[0]....
.L_44:
        /*017c*/ 	.word	0x000000a0


	//   ....[1]....
        /*0180*/ 	.word	0x00000500


	//   ....[2]....
        /*0184*/ 	.word	0x000006a0


	//   ....[3]....
        /*0188*/ 	.word	0x00000800


	//   ....[4]....
        /*018c*/ 	.word	0x00000900


	//   ....[5]....
        /*0190*/ 	.word	0x00000a70


	//   ....[6]....
        /*0194*/ 	.word	0x00000c10


	//   ....[7]....
        /*0198*/ 	.word	0x00000dc0


	//   ....[8]....
        /*019c*/ 	.word	0x00001ff0


	//   ....[9]....
        /*01a0*/ 	.word	0x00002eb0


	//   ....[10]....
        /*01a4*/ 	.word	0x000030c0


	//   ....[11]....
        /*01a8*/ 	.word	0x000030f0


	//   ....[12]....
        /*01ac*/ 	.word	0x00003ba0


	//   ....[13]....
        /*01b0*/ 	.word	0x00003dd0


	//----- nvinfo : EIATTR_VRC_CTA_INIT_COUNT
	.align		4
.L_45:
        /*01b4*/ 	.byte	0x02, 0x4a
        /*01b6*/ 	.byte	0x80
	.zero		1


	//----- nvinfo : EIATTR_SYSCALL_OFFSETS
	.align		4
        /*01b8*/ 	.byte	0x04, 0x46
        /*01ba*/ 	.short	(.L_47 - .L_46)


	//   ....[0]....
.L_46:
        /*01bc*/ 	.word	0x000059a0


	//   ....[1]....
        /*01c0*/ 	.word	0x00005a90


	//   ....[2]....
        /*01c4*/ 	.word	0x00006790


	//   ....[3]....
        /*01c8*/ 	.word	0x00006900


	//   ....[4]....
        /*01cc*/ 	.word	0x00006a70


	//   ....[5]....
        /*01d0*/ 	.word	0x00006be0


	//   ....[6]....
        /*01d4*/ 	.word	0x00006d50


	//   ....[7]....
        /*01d8*/ 	.word	0x00006ec0


	//   ....[8]....
        /*01dc*/ 	.word	0x00007030


	//   ....[9]....
        /*01e0*/ 	.word	0x000071a0


	//   ....[10]....
        /*01e4*/ 	.word	0x00007310


	//   ....[11]....
        /*01e8*/ 	.word	0x00007480


	//   ....[12]....
        /*01ec*/ 	.word	0x000075f0


	//   ....[13]....
        /*01f0*/ 	.word	0x00007760


	//   ....[14]....
        /*01f4*/ 	.word	0x000078d0


	//   ....[15]....
        /*01f8*/ 	.word	0x00007a40


	//   ....[16]....
        /*01fc*/ 	.word	0x00007bb0


	//----- nvinfo : EIATTR_MBARRIER_INSTR_OFFSETS
	.align		4
.L_47:
        /*0200*/ 	.byte	0x04, 0x39
        /*0202*/ 	.short	(.L_49 - .L_48)


	//   ....[0]....
.L_48:
        /*0204*/ 	.word	0x00000610
        /*0208*/ 	.word	0x000000ff
        /*020c*/ 	.word	0x00000000
        /*0210*/ 	.short	0x0100
        /*0212*/ 	.byte	0x07
	.zero		1


	//   ....[1]....
        /*0214*/ 	.word	0x00000620
        /*0218*/ 	.word	0x000000ff
        /*021c*/ 	.word	0x00000020
        /*0220*/ 	.short	0x0100
        /*0222*/ 	.byte	0x07
	.zero		1


	//   ....[2]....
        /*0224*/ 	.word	0x00000630
        /*0228*/ 	.word	0x000000ff
        /*022c*/ 	.word	0x00000008
        /*0230*/ 	.short	0x0100
        /*0232*/ 	.byte	0x07
	.zero		1


	//   ....[3]....
        /*0234*/ 	.word	0x00000640
        /*0238*/ 	.word	0x000000ff
        /*023c*/ 	.word	0x00000028
        /*0240*/ 	.short	0x0100
        /*0242*/ 	.byte	0x07
	.zero		1


	//   ....[4]....
        /*0244*/ 	.word	0x00000650
        /*0248*/ 	.word	0x000000ff
        /*024c*/ 	.word	0x00000010
        /*0250*/ 	.short	0x0100
        /*0252*/ 	.byte	0x07
	.zero		1


	//   ....[5]....
        /*0254*/ 	.word	0x00000660
        /*0258*/ 	.word	0x000000ff
        /*025c*/ 	.word	0x00000030
        /*0260*/ 	.short	0x0100
        /*0262*/ 	.byte	0x07
	.zero		1


	//   ....[6]....
        /*0264*/ 	.word	0x00000670
        /*0268*/ 	.word	0x000000ff
        /*026c*/ 	.word	0x00000018
        /*0270*/ 	.short	0x0100
        /*0272*/ 	.byte	0x07
	.zero		1


	//   ....[7]....
        /*0274*/ 	.word	0x00000680
        /*0278*/ 	.word	0x000000ff
        /*027c*/ 	.word	0x00000038
        /*0280*/ 	.short	0x0100
        /*0282*/ 	.byte	0x07
	.zero		1


	//   ....[8]....
        /*0284*/ 	.word	0x000007b0
        /*0288*/ 	.word	0x000000ff
        /*028c*/ 	.word	0x00000040
        /*0290*/ 	.short	0x0100
        /*0292*/ 	.byte	0x07
	.zero		1


	//   ....[9]....
        /*0294*/ 	.word	0x000007c0
        /*0298*/ 	.word	0x000000ff
        /*029c*/ 	.word	0x00000050
        /*02a0*/ 	.short	0x0100
        /*02a2*/ 	.byte	0x07
	.zero		1


	//   ....[10]....
        /*02a4*/ 	.word	0x000007d0
        /*02a8*/ 	.word	0x000000ff
        /*02ac*/ 	.word	0x00000048
        /*02b0*/ 	.short	0x0100
        /*02b2*/ 	.byte	0x07
	.zero		1


	//   ....[11]....
        /*02b4*/ 	.word	0x000007e0
        /*02b8*/ 	.word	0x000000ff
        /*02bc*/ 	.word	0x00000058
        /*02c0*/ 	.short	0x0100
        /*02c2*/ 	.byte	0x07
	.zero		1


	//   ....[12]....
        /*02c4*/ 	.word	0x000008d0
        /*02c8*/ 	.word	0x000000ff
        /*02cc*/ 	.word	0x00000060
        /*02d0*/ 	.short	0x0100
        /*02d2*/ 	.byte	0x06
	.zero		1


	//   ....[13]....
        /*02d4*/ 	.word	0x000008e0
        /*02d8*/ 	.word	0x000000ff
        /*02dc*/ 	.word	0x00000068
        /*02e0*/ 	.short	0x0100
        /*02e2*/ 	.byte	0x06
	.zero		1


	//   ....[14]....
        /*02e4*/ 	.word	0x00000a20
        /*02e8*/ 	.word	0x000000ff
        /*02ec*/ 	.word	0x00000070
        /*02f0*/ 	.short	0x0100
        /*02f2*/ 	.byte	0x06
	.zero		1


	//   ....[15]....
        /*02f4*/ 	.word	0x00000a30
        /*02f8*/ 	.word	0x000000ff
        /*02fc*/ 	.word	0x00000080
        /*0300*/ 	.short	0x0100
        /*0302*/ 	.byte	0x06
	.zero		1


	//   ....[16]....
        /*0304*/ 	.word	0x00000a40
        /*0308*/ 	.word	0x000000ff
        /*030c*/ 	.word	0x00000078
        /*0310*/ 	.short	0x0100
        /*0312*/ 	.byte	0x06
	.zero		1


	//   ....[17]....
        /*0314*/ 	.word	0x00000a50
        /*0318*/ 	.word	0x000000ff
        /*031c*/ 	.word	0x00000088
        /*0320*/ 	.short	0x0100
        /*0322*/ 	.byte	0x06
	.zero		1


	//   ....[18]....
        /*0324*/ 	.word	0x00000b80
        /*0328*/ 	.word	0x000000ff
        /*032c*/ 	.word	0x00000090
        /*0330*/ 	.short	0x0100
        /*0332*/ 	.byte	0x07
	.zero		1


	//   ....[19]....
        /*0334*/ 	.word	0x00000b90
        /*0338*/ 	.word	0x000000ff
        /*033c*/ 	.word	0x000000b0
        /*0340*/ 	.short	0x0100
        /*0342*/ 	.byte	0x07
	.zero		1


	//   ....[20]....
        /*0344*/ 	.word	0x00000ba0
        /*0348*/ 	.word	0x000000ff
        /*034c*/ 	.word	0x00000098
        /*0350*/ 	.short	0x0100
        /*0352*/ 	.byte	0x07
	.zero		1


	//   ....[21]....
        /*0354*/ 	.word	0x00000bb0
        /*0358*/ 	.word	0x000000ff
        /*035c*/ 	.word	0x000000b8
        /*0360*/ 	.short	0x0100
        /*0362*/ 	.byte	0x07
	.zero		1


	//   ....[22]....
        /*0364*/ 	.word	0x00000bc0
        /*0368*/ 	.word	0x000000ff
        /*036c*/ 	.word	0x000000a0
        /*0370*/ 	.short	0x0100
        /*0372*/ 	.byte	0x07
	.zero		1


	//   ....[23]....
        /*0374*/ 	.word	0x00000bd0
        /*0378*/ 	.word	0x000000ff
        /*037c*/ 	.word	0x000000c0
        /*0380*/ 	.short	0x0100
        /*0382*/ 	.byte	0x07
	.zero		1


	//   ....[24]....
        /*0384*/ 	.word	0x00000be0
        /*0388*/ 	.word	0x000000ff
        /*038c*/ 	.word	0x000000a8
        /*0390*/ 	.short	0x0100
        /*0392*/ 	.byte	0x07
	.zero		1


	//   ....[25]....
        /*0394*/ 	.word	0x00000bf0
        /*0398*/ 	.word	0x000000ff
        /*039c*/ 	.word	0x000000c8
        /*03a0*/ 	.short	0x0100
        /*03a2*/ 	.byte	0x07
	.zero		1


	//   ....[26]....
        /*03a4*/ 	.word	0x00000ce0
        /*03a8*/ 	.word	0x000000ff
        /*03ac*/ 	.word	0x000000d0
        /*03b0*/ 	.short	0x0100
        /*03b2*/ 	.byte	0x06
	.zero		1


	//   ....[27]....
        /*03b4*/ 	.word	0x00000cf0
        /*03b8*/ 	.word	0x000000ff
        /*03bc*/ 	.word	0x000000e0
        /*03c0*/ 	.short	0x0100
        /*03c2*/ 	.byte	0x06
	.zero		1


	//   ....[28]....
        /*03c4*/ 	.word	0x00000d00
        /*03c8*/ 	.word	0x000000ff
        /*03cc*/ 	.word	0x000000d8
        /*03d0*/ 	.short	0x0100
        /*03d2*/ 	.byte	0x06
	.zero		1


	//   ....[29]....
        /*03d4*/ 	.word	0x00000d10
        /*03d8*/ 	.word	0x000000ff
        /*03dc*/ 	.word	0x000000e8
        /*03e0*/ 	.short	0x0100
        /*03e2*/ 	.byte	0x06
	.zero		1


	//   ....[30]....
        /*03e4*/ 	.word	0x00001890
        /*03e8*/ 	.word	0x00000002
        /*03ec*/ 	.word	0x000000e0
        /*03f0*/ 	.short	0x010a
        /*03f2*/ 	.byte	0xff
	.zero		1


	//   ....[31]....
        /*03f4*/ 	.word	0x000018b0
        /*03f8*/ 	.word	0x00000002
        /*03fc*/ 	.word	0x000000d0
        /*0400*/ 	.short	0x0101
        /*0402*/ 	.byte	0xff
	.zero		1


	//   ....[32]....
        /*0404*/ 	.word	0x00001970
        /*0408*/ 	.word	0x000000ff
        /*040c*/ 	.word	0x00000020
        /*0410*/ 	.short	0x010a
        /*0412*/ 	.byte	0x06
	.zero		1


	//   ....[33]....
        /*0414*/ 	.word	0x000019f0
        /*0418*/ 	.word	0x000000ff
        /*041c*/ 	.word	0x00000020
        /*0420*/ 	.short	0x010a
        /*0422*/ 	.byte	0x21
	.zero		1


	//   ....[34]....
        /*0424*/ 	.word	0x00001b80
        /*0428*/ 	.word	0x000000ff
        /*042c*/ 	.word	0x00000020
        /*0430*/ 	.short	0x010a
        /*0432*/ 	.byte	0x06
	.zero		1


	//   ....[35]....
        /*0434*/ 	.word	0x00001cb0
        /*0438*/ 	.word	0x000000ff
        /*043c*/ 	.word	0x00000068
        /*0440*/ 	.short	0x0101
        /*0442*/ 	.byte	0x0e
	.zero		1


	//   ....[36]....
        /*0444*/ 	.word	0x00001cd0
        /*0448*/ 	.word	0x000000ff
        /*044c*/ 	.word	0x00000020
        /*0450*/ 	.short	0x010a
        /*0452*/ 	.byte	0x06
	.zero		1


	//   ....[37]....
        /*0454*/ 	.word	0x00001d50
        /*0458*/ 	.word	0x000000ff
        /*045c*/ 	.word	0x00000020
        /*0460*/ 	.short	0x010a
        /*0462*/ 	.byte	0x09
	.zero		1


	//   ....[38]....
        /*0464*/ 	.word	0x00001ee0
        /*0468*/ 	.word	0x000000ff
        /*046c*/ 	.word	0x00000020
        /*0470*/ 	.short	0x010a
        /*0472*/ 	.byte	0x08
	.zero		1


	//   ....[39]....
        /*0474*/ 	.word	0x00002020
        /*0478*/ 	.word	0x00000003
        /*047c*/ 	.word	0x00000070
        /*0480*/ 	.short	0x010a
        /*0482*/ 	.byte	0xff
	.zero		1


	//   ....[40]....
        /*0484*/ 	.word	0x00002170
        /*0488*/ 	.word	0x00000002
        /*048c*/ 	.word	0x00000000
        /*0490*/ 	.short	0x0101
        /*0492*/ 	.byte	0xff
	.zero		1


	//   ....[41]....
        /*0494*/ 	.word	0x00002710
        /*0498*/ 	.word	0x000000ff
        /*049c*/ 	.word	0x00000000
        /*04a0*/ 	.short	0x010a
        /*04a2*/ 	.byte	0x04
	.zero		1


	//   ....[42]....
        /*04a4*/ 	.word	0x000027a0
        /*04a8*/ 	.word	0x000000ff
        /*04ac*/ 	.word	0x00000000
        /*04b0*/ 	.short	0x010a
        /*04b2*/ 	.byte	0x04
	.zero		1


	//   ....[43]....
        /*04b4*/ 	.word	0x00002830
        /*04b8*/ 	.word	0x000000ff
        /*04bc*/ 	.word	0x00000000
        /*04c0*/ 	.short	0x010a
        /*04c2*/ 	.byte	0x04
	.zero		1


	//   ....[44]....
        /*04c4*/ 	.word	0x000028d0
        /*04c8*/ 	.word	0x00000000
        /*04cc*/ 	.word	0x00000000
        /*04d0*/ 	.short	0x010a
        /*04d2*/ 	.byte	0xff
	.zero		1


	//   ....[45]....
        /*04d4*/ 	.word	0x00002a10
        /*04d8*/ 	.word	0x00000000
        /*04dc*/ 	.word	0x000000d0
        /*04e0*/ 	.short	0x010a
        /*04e2*/ 	.byte	0xff
	.zero		1


	//   ....[46]....
        /*04e4*/ 	.word	0x00002a80
        /*04e8*/ 	.word	0x00000000
        /*04ec*/ 	.word	0x00000000
        /*04f0*/ 	.short	0x0101
        /*04f2*/ 	.byte	0xff
	.zero		1


	//   ....[47]....
        /*04f4*/ 	.word	0x00002a90
        /*04f8*/ 	.word	0x000000ff
        /*04fc*/ 	.word	0x00000080
        /*0500*/ 	.short	0x010a
        /*0502*/ 	.byte	0x05
	.zero		1


	//   ....[48]....
        /*0504*/ 	.word	0x00002bb0
        /*0508*/ 	.word	0x00000000
        /*050c*/ 	.word	0x00000070
        /*0510*/ 	.short	0x010a
        /*0512*/ 	.byte	0xff
	.zero		1


	//   ....[49]....
        /*0514*/ 	.word	0x00002ca0
        /*0518*/ 	.word	0x00000000
        /*051c*/ 	.word	0x00000000
        /*0520*/ 	.short	0x0101
        /*0522*/ 	.byte	0xff
	.zero		1


	//   ....[50]....
        /*0524*/ 	.word	0x00002d50
        /*0528*/ 	.word	0x000000ff
        /*052c*/ 	.word	0x00000080
        /*0530*/ 	.short	0x0106
        /*0532*/ 	.byte	0x05
	.zero		1


	//   ....[51]....
        /*0534*/ 	.word	0x00002d70
        /*0538*/ 	.word	0x000000ff
        /*053c*/ 	.word	0x00000080
        /*0540*/ 	.short	0x010a
        /*0542*/ 	.byte	0x05
	.zero		1


	//   ....[52]....
        /*0544*/ 	.word	0x00002e00
        /*0548*/ 	.word	0x000000ff
        /*054c*/ 	.word	0x00000080
        /*0550*/ 	.short	0x0106
        /*0552*/ 	.byte	0x04
	.zero		1


	//   ....[53]....
        /*0554*/ 	.word	0x00002e40
        /*0558*/ 	.word	0x00000000
        /*055c*/ 	.word	0x00000080
        /*0560*/ 	.short	0x010a
        /*0562*/ 	.byte	0xff
	.zero		1


	//   ....[54]....
        /*0564*/ 	.word	0x000033a0
        /*0568*/ 	.word	0x00000003
        /*056c*/ 	.word	0x00000070
        /*0570*/ 	.short	0x010a
        /*0572*/ 	.byte	0xff
	.zero		1


	//   ....[55]....
        /*0574*/ 	.word	0x000034b0
        /*0578*/ 	.word	0x00000005
        /*057c*/ 	.word	0x00000000
        /*0580*/ 	.short	0x0101
        /*0582*/ 	.byte	0xff
	.zero		1


	//   ....[56]....
        /*0584*/ 	.word	0x000034c0
        /*0588*/ 	.word	0x000000ff
        /*058c*/ 	.word	0x00000000
        /*0590*/ 	.short	0x010a
        /*0592*/ 	.byte	0x05
	.zero		1


	//   ....[57]....
        /*0594*/ 	.word	0x00003520
        /*0598*/ 	.word	0x000000ff
        /*059c*/ 	.word	0x000000b0
        /*05a0*/ 	.short	0x010a
        /*05a2*/ 	.byte	0x0f
	.zero		1


	//   ....[58]....
        /*05a4*/ 	.word	0x000035f0
        /*05a8*/ 	.word	0x000000ff
        /*05ac*/ 	.word	0x00000000
        /*05b0*/ 	.short	0x010a
        /*05b2*/ 	.byte	0x07
	.zero		1


	//   ....[59]....
        /*05b4*/ 	.word	0x00003720
        /*05b8*/ 	.word	0x000000ff
        /*05bc*/ 	.word	0x00000000
        /*05c0*/ 	.short	0x010a
        /*05c2*/ 	.byte	0x06
	.zero		1


	//   ....[60]....
        /*05c4*/ 	.word	0x000039d0
        /*05c8*/ 	.word	0x000000ff
        /*05cc*/ 	.word	0x00000000
        /*05d0*/ 	.short	0x010a
        /*05d2*/ 	.byte	0x05
	.zero		1


	//   ....[61]....
        /*05d4*/ 	.word	0x00003a60
        /*05d8*/ 	.word	0x000000ff
        /*05dc*/ 	.word	0x00000000
        /*05e0*/ 	.short	0x010a
        /*05e2*/ 	.byte	0x05
	.zero		1


	//   ....[62]....
        /*05e4*/ 	.word	0x00003af0
        /*05e8*/ 	.word	0x000000ff
        /*05ec*/ 	.word	0x00000000
        /*05f0*/ 	.short	0x010a
        /*05f2*/ 	.byte	0x05
	.zero		1


	//   ....[63]....
        /*05f4*/ 	.word	0x00003b80
        /*05f8*/ 	.word	0x000000ff
        /*05fc*/ 	.word	0x00000000
        /*0600*/ 	.short	0x010a
        /*0602*/ 	.byte	0x06
	.zero		1


	//   ....[64]....
        /*0604*/ 	.word	0x00004060
        /*0608*/ 	.word	0x00000002
        /*060c*/ 	.word	0x00000070
        /*0610*/ 	.short	0x010a
        /*0612*/ 	.byte	0xff
	.zero		1


	//   ....[65]....
        /*0614*/ 	.word	0x000041d0
        /*0618*/ 	.word	0x00000000
        /*061c*/ 	.word	0x00000000
        /*0620*/ 	.short	0x0101
        /*0622*/ 	.byte	0xff
	.zero		1


	//   ....[66]....
        /*0624*/ 	.word	0x00004680
        /*0628*/ 	.word	0x000000ff
        /*062c*/ 	.word	0x00000068
        /*0630*/ 	.short	0x010a
        /*0632*/ 	.byte	0x06
	.zero		1


	//   ....[67]....
        /*0634*/ 	.word	0x00004840
        /*0638*/ 	.word	0x000000ff
        /*063c*/ 	.word	0x00000050
        /*0640*/ 	.short	0x010a
        /*0642*/ 	.byte	0x05
	.zero		1


	//   ....[68]....
        /*0644*/ 	.word	0x00004e60
        /*0648*/ 	.word	0x000000ff
        /*064c*/ 	.word	0x00000040
        /*0650*/ 	.short	0x010b
        /*0652*/ 	.byte	0x05
	.zero		1


	//   ....[69]....
        /*0654*/ 	.word	0x00004e70
        /*0658*/ 	.word	0x000000ff
        /*065c*/ 	.word	0x00000000
        /*0660*/ 	.short	0x0101
        /*0662*/ 	.byte	0x21
	.zero		1


	//   ....[70]....
        /*0664*/ 	.word	0x00004ee0
        /*0668*/ 	.word	0x000000ff
        /*066c*/ 	.word	0x00000000
        /*0670*/ 	.short	0x010a
        /*0672*/ 	.byte	0x04
	.zero		1


	//   ....[71]....
        /*0674*/ 	.word	0x00004f80
        /*0678*/ 	.word	0x00000000
        /*067c*/ 	.word	0x00000000
        /*0680*/ 	.short	0x010a
        /*0682*/ 	.byte	0xff
	.zero		1


	//   ....[72]....
        /*0684*/ 	.word	0x000051f0
        /*0688*/ 	.word	0x00000003
        /*068c*/ 	.word	0x00000070
        /*0690*/ 	.short	0x010a
        /*0692*/ 	.byte	0xff
	.zero		1


	//   ....[73]....
        /*0694*/ 	.word	0x000053b0
        /*0698*/ 	.word	0x00000000
        /*069c*/ 	.word	0x00000000
        /*06a0*/ 	.short	0x0101
        /*06a2*/ 	.byte	0xff
	.zero		1


	//   ....[74]....
        /*06a4*/ 	.word	0x00005f30
        /*06a8*/ 	.word	0x00000008
        /*06ac*/ 	.word	0x00000040
        /*06b0*/ 	.short	0x010a
        /*06b2*/ 	.byte	0xff
	.zero		1


	//   ....[75]....
        /*06b4*/ 	.word	0x00006070
        /*06b8*/ 	.word	0x00000007
        /*06bc*/ 	.word	0x00000090
        /*06c0*/ 	.short	0x010a
        /*06c2*/ 	.byte	0xff
	.zero		1


	//   ....[76]....
        /*06c4*/ 	.word	0x00006260
        /*06c8*/ 	.word	0x00000008
        /*06cc*/ 	.word	0x00000040
        /*06d0*/ 	.short	0x010a
        /*06d2*/ 	.byte	0xff
	.zero		1


	//   ....[77]....
        /*06d4*/ 	.word	0x000065b0
        /*06d8*/ 	.word	0x00000007
        /*06dc*/ 	.word	0x00000090
        /*06e0*/ 	.short	0x010a
        /*06e2*/ 	.byte	0xff
	.zero		1


	//   ....[78]....
        /*06e4*/ 	.word	0x00008e50
        /*06e8*/ 	.word	0x000000ff
        /*06ec*/ 	.word	0x00000000
        /*06f0*/ 	.short	0x0101
        /*06f2*/ 	.byte	0x04
	.zero		1


	//   ....[79]....
        /*06f4*/ 	.word	0x00009fe0
        /*06f8*/ 	.word	0x00000000
        /*06fc*/ 	.word	0x00000000
        /*0700*/ 	.short	0x0101
        /*0702*/ 	.byte	0xff
	.zero		1


	//   ....[80]....
        /*0704*/ 	.word	0x0000a360
        /*0708*/ 	.word	0x00000002
        /*070c*/ 	.word	0x000000e0
        /*0710*/ 	.short	0x010a
        /*0712*/ 	.byte	0xff
	.zero		1


	//   ....[81]....
        /*0714*/ 	.word	0x0000a3c0
        /*0718*/ 	.word	0x00000004
        /*071c*/ 	.word	0x00000020
        /*0720*/ 	.short	0x010a
        /*0722*/ 	.byte	0xff
	.zero		1


	//   ....[82]....
        /*0724*/ 	.word	0x0000a420
        /*0728*/ 	.word	0x00000004
        /*072c*/ 	.word	0x00000020
        /*0730*/ 	.short	0x010a
        /*0732*/ 	.byte	0xff
	.zero		1


	//   ....[83]....
        /*0734*/ 	.word	0x0000a470
        /*0738*/ 	.word	0x00000003
        /*073c*/ 	.word	0x00000070
        /*0740*/ 	.short	0x010a
        /*0742*/ 	.byte	0xff
	.zero		1


	//   ....[84]....
        /*0744*/ 	.word	0x0000a4d0
        /*0748*/ 	.word	0x00000003
        /*074c*/ 	.word	0x00000000
        /*0750*/ 	.short	0x010a
        /*0752*/ 	.byte	0xff
	.zero		1


	//   ....[85]....
        /*0754*/ 	.word	0x0000a530
        /*0758*/ 	.word	0x00000003
        /*075c*/ 	.word	0x00000000
        /*0760*/ 	.short	0x010a
        /*0762*/ 	.byte	0xff
	.zero		1


	//   ....[86]....
        /*0764*/ 	.word	0x0000a590
        /*0768*/ 	.word	0x00000003
        /*076c*/ 	.word	0x00000000
        /*0770*/ 	.short	0x010a
        /*0772*/ 	.byte	0xff
	.zero		1


	//   ....[87]....
        /*0774*/ 	.word	0x0000a5e0
        /*0778*/ 	.word	0x00000000
        /*077c*/ 	.word	0x000000d0
        /*0780*/ 	.short	0x010a
        /*0782*/ 	.byte	0xff
	.zero		1


	//   ....[88]....
        /*0784*/ 	.word	0x0000a640
        /*0788*/ 	.word	0x00000003
        /*078c*/ 	.word	0x00000080
        /*0790*/ 	.short	0x010a
        /*0792*/ 	.byte	0xff
	.zero		1


	//   ....[89]....
        /*0794*/ 	.word	0x0000a690
        /*0798*/ 	.word	0x00000000
        /*079c*/ 	.word	0x00000070
        /*07a0*/ 	.short	0x010a
        /*07a2*/ 	.byte	0xff
	.zero		1


	//   ....[90]....
        /*07a4*/ 	.word	0x0000a6f0
        /*07a8*/ 	.word	0x00000002
        /*07ac*/ 	.word	0x00000080
        /*07b0*/ 	.short	0x010a
        /*07b2*/ 	.byte	0xff
	.zero		1


	//   ....[91]....
        /*07b4*/ 	.word	0x0000a740
        /*07b8*/ 	.word	0x00000003
        /*07bc*/ 	.word	0x00000070
        /*07c0*/ 	.short	0x010a
        /*07c2*/ 	.byte	0xff
	.zero		1


	//   ....[92]....
        /*07c4*/ 	.word	0x0000a7a0
        /*07c8*/ 	.word	0x00000004
        /*07cc*/ 	.word	0x000000b0
        /*07d0*/ 	.short	0x010a
        /*07d2*/ 	.byte	0xff
	.zero		1


	//   ....[93]....
        /*07d4*/ 	.word	0x0000a800
        /*07d8*/ 	.word	0x00000003
        /*07dc*/ 	.word	0x00000000
        /*07e0*/ 	.short	0x010a
        /*07e2*/ 	.byte	0xff
	.zero		1


	//   ....[94]....
        /*07e4*/ 	.word	0x0000a860
        /*07e8*/ 	.word	0x00000002
        /*07ec*/ 	.word	0x00000000
        /*07f0*/ 	.short	0x010a
        /*07f2*/ 	.byte	0xff
	.zero		1


	//   ....[95]....
        /*07f4*/ 	.word	0x0000a8c0
        /*07f8*/ 	.word	0x00000003
        /*07fc*/ 	.word	0x00000000
        /*0800*/ 	.short	0x010a
        /*0802*/ 	.byte	0xff
	.zero		1


	//   ....[96]....
        /*0804*/ 	.word	0x0000a920
        /*0808*/ 	.word	0x00000003
        /*080c*/ 	.word	0x00000000
        /*0810*/ 	.short	0x010a
        /*0812*/ 	.byte	0xff
	.zero		1


	//   ....[97]....
        /*0814*/ 	.word	0x0000a980
        /*0818*/ 	.word	0x00000002
        /*081c*/ 	.word	0x00000000
        /*0820*/ 	.short	0x010a
        /*0822*/ 	.byte	0xff
	.zero		1


	//   ....[98]....
        /*0824*/ 	.word	0x0000a9d0
        /*0828*/ 	.word	0x00000002
        /*082c*/ 	.word	0x00000070
        /*0830*/ 	.short	0x010a
        /*0832*/ 	.byte	0xff
	.zero		1


	//   ....[99]....
        /*0834*/ 	.word	0x0000aa30
        /*0838*/ 	.word	0x00000002
        /*083c*/ 	.word	0x00000068
        /*0840*/ 	.short	0x010a
        /*0842*/ 	.byte	0xff
	.zero		1


	//   ....[100]....
        /*0844*/ 	.word	0x0000aa90
        /*0848*/ 	.word	0x00000002
        /*084c*/ 	.word	0x00000050
        /*0850*/ 	.short	0x010a
        /*0852*/ 	.byte	0xff
	.zero		1


	//   ....[101]....
        /*0854*/ 	.word	0x0000aaf0
        /*0858*/ 	.word	0x00000002
        /*085c*/ 	.word	0x00000000
        /*0860*/ 	.short	0x010a
        /*0862*/ 	.byte	0xff
	.zero		1


	//   ....[102]....
        /*0864*/ 	.word	0x0000ab40
        /*0868*/ 	.word	0x00000003
        /*086c*/ 	.word	0x00000070
        /*0870*/ 	.short	0x010a
        /*0872*/ 	.byte	0xff
	.zero		1


	//   ....[103]....
        /*0874*/ 	.word	0x0000ab90
        /*0878*/ 	.word	0x00000008
        /*087c*/ 	.word	0x00000040
        /*0880*/ 	.short	0x010a
        /*0882*/ 	.byte	0xff
	.zero		1


	//   ....[104]....
        /*0884*/ 	.word	0x0000abe0
        /*0888*/ 	.word	0x00000007
        /*088c*/ 	.word	0x00000090
        /*0890*/ 	.short	0x010a
        /*0892*/ 	.byte	0xff
	.zero		1


	//----- nvinfo : EIATTR_NUM_MBARRIERS
	.align		4
.L_49:
        /*0894*/ 	.byte	0x03, 0x38
        /*0896*/ 	.short	0x001e


	//----- nvinfo : EIATTR_EXIT_INSTR_OFFSETS
	.align		4
        /*0898*/ 	.byte	0x04, 0x1c
        /*089a*/ 	.short	(.L_51 - .L_50)


	//   ....[0]....
.L_50:
        /*089c*/ 	.word	0x00002900


	//   ....[1]....
        /*08a0*/ 	.word	0x00002e10


	//   ....[2]....
        /*08a4*/ 	.word	0x00002e70


	//   ....[3]....
        /*08a8*/ 	.word	0x00003de0


	//   ....[4]....
        /*08ac*/ 	.word	0x00004fb0


	//   ....[5]....
        /*08b0*/ 	.word	0x00004ff0


	//   ....[6]....
        /*08b4*/ 	.word	0x0000a270


	//   ....[7]....
        /*08b8*/ 	.word	0x0000a2f0


	//   ....[8]....
        /*08bc*/ 	.word	0x0000a320


	//   ....[9]....
        /*08c0*/ 	.word	0x0000a350


	//----- nvinfo : EIATTR_MAX_THREADS
	.align		4
.L_51:
        /*08c4*/ 	.byte	0x04, 0x05
        /*08c6*/ 	.short	(.L_53 - .L_52)
.L_52:
        /*08c8*/ 	.word	0x00000100
        /*08cc*/ 	.word	0x00000001
        /*08d0*/ 	.word	0x00000001


	//----- nvinfo : EIATTR_CRS_STACK_SIZE
	.align		4
.L_53:
        /*08d4*/ 	.byte	0x04, 0x1e
        /*08d6*/ 	.short	(.L_55 - .L_54)
.L_54:
        /*08d8*/ 	.word	0x00000000


	//----- nvinfo : EIATTR_CBANK_PARAM_SIZE
	.align		4
.L_55:
        /*08dc*/ 	.byte	0x03, 0x19
        /*08de*/ 	.short	0x0800


	//----- nvinfo : EIATTR_PARAM_CBANK
	.align		4
        /*08e0*/ 	.byte	0x04, 0x0a
        /*08e2*/ 	.short	(.L_57 - .L_56)
	.align		4
.L_56:
        /*08e4*/ 	.word	index@(.nv.constant0._ZN7cutlass13device_kernelINS_4gemm6kernel13GemmUniversalIN4cute5tupleIJiiiiEEENS1_10collective13CollectiveMmaINS1_35MainloopSm100TmaUmmaWarpSpecializedILi4ELi2ELi4ENS5_IJNS4_1CILi2EEENSA_ILi1EEESC_EEEEENS5_IJNSA_ILi64EEENSA_ILi240EEESF_EEENS_10bfloat16_tENS5_IJlSC_lEEESI_SJ_NS4_8TiledMMAINS4_8MMA_AtomIJNS4_20SM100_MMA_F16BF16_SSISI_SI_fLi64ELi240ELNS4_4UMMA5MajorE0ELSO_0ELNSN_7ScaleInE0ELSP_0EEEEEENS4_6LayoutINS5_IJSC_SC_SC_EEENS5_IJNSA_ILi0EEESU_SU_EEEEENS5_IJNS4_10UnderscoreESX_SX_EEEEENS4_13SM90_TMA_LOADENS4_14ComposedLayoutINS4_7SwizzleILi3ELi4ELi3EEENS4_18smem_ptr_flag_bitsILi16EEENSS_INS5_IJNSA_ILi8EEESF_EEENS5_IJSF_SC_EEEEEEEvNS4_8identityENS4_23SM90_TMA_LOAD_MULTICASTES1A_vS1B_EENS_8epilogue10collective18CollectiveEpilogueINS1E_23Sm100TmaWarpSpecializedILi2ELi1ELi120ELb1ELb0EEEJSH_NS5_IJNSS_ISF_SC_EENSS_ISG_SC_EEEEESI_SJ_SI_SJ_NS1E_6fusion15FusionCallbacksIS1I_NS1M_17LinearCombinationISI_fSI_fLNS_15FloatRoundStyleE2EEESH_S1L_JEEENS4_5SM1004TMEM4LOAD26SM100_TMEM_LOAD_16dp256b2xES10_NS11_INS12_ILi1ELi4ELi3EEES15_NSS_INS5_IJS16_NSA_ILi16EEEEEENS5_IJS1X_SC_EEEEEEENS4_17SM75_U32x4_LDSM_NENS4_14SM90_TMA_STOREES21_NS4_17SM90_U32x4_STSM_NENS4_39AutoVectorizingCopyWithAssumedAlignmentILi128EEEEEEvvEEEEvNT_6ParamsE)
        /*08e8*/ 	.short	0x0380
        /*08ea*/ 	.short	0x0800


	//----- nvinfo : EIATTR_SW_WAR
	.align		4
.L_57:
        /*08ec*/ 	.byte	0x04, 0x36
        /*08ee*/ 	.short	(.L_59 - .L_58)
.L_58:
        /*08f0*/ 	.word	0x00000008
.L_59:


//--------------------- .nv.callgraph             --------------------------
	.section	.nv.callgraph,"",@"SHT_CUDA_CALLGRAPH"
	.align	4
	.sectionentsize	8
	.align		4
        /*0000*/ 	.word	0x00000000
	.align		4
        /*0004*/ 	.word	0xffffffff
	.align		4
        /*0008*/ 	.word	index@(_ZN7cutlass13device_kernelINS_4gemm6kernel13GemmUniversalIN4cute5tupleIJiiiiEEENS1_10collective13CollectiveMmaINS1_35MainloopSm100TmaUmmaWarpSpecializedILi4ELi2ELi4ENS5_IJNS4_1CILi2EEENSA_ILi1EEESC_EEEEENS5_IJNSA_ILi64EEENSA_ILi240EEESF_EEENS_10bfloat16_tENS5_IJlSC_lEEESI_SJ_NS4_8TiledMMAINS4_8MMA_AtomIJNS4_20SM100_MMA_F16BF16_SSISI_SI_fLi64ELi240ELNS4_4UMMA5MajorE0ELSO_0ELNSN_7ScaleInE0ELSP_0EEEEEENS4_6LayoutINS5_IJSC_SC_SC_EEENS5_IJNSA_ILi0EEESU_SU_EEEEENS5_IJNS4_10UnderscoreESX_SX_EEEEENS4_13SM90_TMA_LOADENS4_14ComposedLayoutINS4_7SwizzleILi3ELi4ELi3EEENS4_18smem_ptr_flag_bitsILi16EEENSS_INS5_IJNSA_ILi8EEESF_EEENS5_IJSF_SC_EEEEEEEvNS4_8identityENS4_23SM90_TMA_LOAD_MULTICASTES1A_vS1B_EENS_8epilogue10collective18CollectiveEpilogueINS1E_23Sm100TmaWarpSpecializedILi2ELi1ELi120ELb1ELb0EEEJSH_NS5_IJNSS_ISF_SC_EENSS_ISG_SC_EEEEESI_SJ_SI_SJ_NS1E_6fusion15FusionCallbacksIS1I_NS1M_17LinearCombinationISI_fSI_fLNS_15FloatRoundStyleE2EEESH_S1L_JEEENS4_5SM1004TMEM4LOAD26SM100_TMEM_LOAD_16dp256b2xES10_NS11_INS12_ILi1ELi4ELi3EEES15_NSS_INS5_IJS16_NSA_ILi16EEEEEENS5_IJS1X_SC_EEEEEEENS4_17SM75_U32x4_LDSM_NENS4_14SM90_TMA_STOREES21_NS4_17SM90_U32x4_STSM_NENS4_39AutoVectorizingCopyWithAssumedAlignmentILi128EEEEEEvvEEEEvNT_6ParamsE)
	.align		4
        /*000c*/ 	.word	index@(__assertfail)
	.align		4
        /*0010*/ 	.word	0x00000000
	.align		4
        /*0014*/ 	.word	0xfffffffe
	.align		4
        /*0018*/ 	.word	0x00000000
	.align		4
        /*001c*/ 	.word	0xfffffffd
	.align		4
        /*0020*/ 	.word	0x00000000
	.align		4
        /*0024*/ 	.word	0xfffffffc


//--------------------- .nv.constant4             --------------------------
	.section	.nv.constant4,"a",@progbits
	.align	8
	.align		8
.nv.constant4:
        /*0000*/ 	.dword	__assertfail
	.align		8
        /*0008*/ 	.dword	__unnamed_1
	.align		8
        /*0010*/ 	.dword	__unnamed_2
	.align		8
        /*0018*/ 	.dword	_ZN40_INTERNAL_e0707868_4_k_cu_56285e4f_158004cuda3std3__45__cpo5beginE
	.align		8
        /*0020*/ 	.dword	_ZN40_INTERNAL_e0707868_4_k_cu_56285e4f_158004cuda3std3__45__cpo3endE
	.align		8
        /*0028*/ 	.dword	_ZN40_INTERNAL_e0707868_4_k_cu_56285e4f_158004cuda3std3__45__cpo6cbeginE
	.align		8
        /*0030*/ 	.dword	_ZN40_INTERNAL_e0707868_4_k_cu_56285e4f_158004cuda3std3__45__cpo4cendE
	.align		8
        /*0038*/ 	.dword	_ZN40_INTERNAL_e0707868_4_k_cu_56285e4f_158004cuda3std3__442_GLOBAL__N__e0707868_4_k_cu_56285e4f_158006ignoreE
	.align		8
        /*0040*/ 	.dword	_ZN40_INTERNAL_e0707868_4_k_cu_56285e4f_158004cuda3std3__419piecewise_constructE
	.align		8
        /*0048*/ 	.dword	_ZN40_INTERNAL_e0707868_4_k_cu_56285e4f_158004cuda3std3__48in_placeE
	.align		8
        /*0050*/ 	.dword	_ZN40_INTERNAL_e0707868_4_k_cu_56285e4f_158004cuda3std6ranges3__45__cpo4swapE
	.align		8
        /*0058*/ 	.dword	_ZN40_INTERNAL_e0707868_4_k_cu_56285e4f_158004cuda3std6ranges3__45__cpo9iter_moveE
	.align		8
        /*0060*/ 	.dword	_ZN40_INTERNAL_e0707868_4_k_cu_56285e4f_158004cute7productE
	.align		8
        /*0068*/ 	.dword	_ZN40_INTERNAL_e0707868_4_k_cu_56285e4f_158004cute1_E
	.align		8
        /*0070*/ 	.dword	$str$25
	.align		8
        /*0078*/ 	.dword	$str$26
	.align		8
        /*0080*/ 	.dword	$str$27
	.align		8
        /*0088*/ 	.dword	$str$28


//--------------------- .text._ZN7cutlass13device_kernelINS_4gemm6kernel13GemmUniversalIN4cute5tupleIJiiiiEEENS1_10collective13CollectiveMmaINS1_35MainloopSm100TmaUmmaWarpSpecializedILi4ELi2ELi4ENS5_IJNS4_1CILi2EEENSA_ILi1EEESC_EEEEENS5_IJNSA_ILi64EEENSA_ILi240EEESF_EEENS_10bfloat16_tENS5_IJlSC_lEEESI_SJ_NS4_8TiledMMAINS4_8MMA_AtomIJNS4_20SM100_MMA_F16BF16_SSISI_SI_fLi64ELi240ELNS4_4UMMA5MajorE0ELSO_0ELNSN_7ScaleInE0ELSP_0EEEEEENS4_6LayoutINS5_IJSC_SC_SC_EEENS5_IJNSA_ILi0EEESU_SU_EEEEENS5_IJNS4_10UnderscoreESX_SX_EEEEENS4_13SM90_TMA_LOADENS4_14ComposedLayoutINS4_7SwizzleILi3ELi4ELi3EEENS4_18smem_ptr_flag_bitsILi16EEENSS_INS5_IJNSA_ILi8EEESF_EEENS5_IJSF_SC_EEEEEEEvNS4_8identityENS4_23SM90_TMA_LOAD_MULTICASTES1A_vS1B_EENS_8epilogue10collective18CollectiveEpilogueINS1E_23Sm100TmaWarpSpecializedILi2ELi1ELi120ELb1ELb0EEEJSH_NS5_IJNSS_ISF_SC_EENSS_ISG_SC_EEEEESI_SJ_SI_SJ_NS1E_6fusion15FusionCallbacksIS1I_NS1M_17LinearCombinationISI_fSI_fLNS_15FloatRoundStyleE2EEESH_S1L_JEEENS4_5SM1004TMEM4LOAD26SM100_TMEM_LOAD_16dp256b2xES10_NS11_INS12_ILi1ELi4ELi3EEES15_NSS_INS5_IJS16_NSA_ILi16EEEEEENS5_IJS1X_SC_EEEEEEENS4_17SM75_U32x4_LDSM_NENS4_14SM90_TMA_STOREES21_NS4_17SM90_U32x4_STSM_NENS4_39AutoVectorizingCopyWithAssumedAlignmentILi128EEEEEEvvEEEEvNT_6ParamsE --------------------------
	.section	.text._ZN7cutlass13device_kernelINS_4gemm6kernel13GemmUniversalIN4cute5tupleIJiiiiEEENS1_10collective13CollectiveMmaINS1_35MainloopSm100TmaUmmaWarpSpecializedILi4ELi2ELi4ENS5_IJNS4_1CILi2EEENSA_ILi1EEESC_EEEEENS5_IJNSA_ILi64EEENSA_ILi240EEESF_EEENS_10bfloat16_tENS5_IJlSC_lEEESI_SJ_NS4_8TiledMMAINS4_8MMA_AtomIJNS4_20SM100_MMA_F16BF16_SSISI_SI_fLi64ELi240ELNS4_4UMMA5MajorE0ELSO_0ELNSN_7ScaleInE0ELSP_0EEEEEENS4_6LayoutINS5_IJSC_SC_SC_EEENS5_IJNSA_ILi0EEESU_SU_EEEEENS5_IJNS4_10UnderscoreESX_SX_EEEEENS4_13SM90_TMA_LOADENS4_14ComposedLayoutINS4_7SwizzleILi3ELi4ELi3EEENS4_18smem_ptr_flag_bitsILi16EEENSS_INS5_IJNSA_ILi8EEESF_EEENS5_IJSF_SC_EEEEEEEvNS4_8identityENS4_23SM90_TMA_LOAD_MULTICASTES1A_vS1B_EENS_8epilogue10collective18CollectiveEpilogueINS1E_23Sm100TmaWarpSpecializedILi2ELi1ELi120ELb1ELb0EEEJSH_NS5_IJNSS_ISF_SC_EENSS_ISG_SC_EEEEESI_SJ_SI_SJ_NS1E_6fusion15FusionCallbacksIS1I_NS1M_17LinearCombinationISI_fSI_fLNS_15FloatRoundStyleE2EEESH_S1L_JEEENS4_5SM1004TMEM4LOAD26SM100_TMEM_LOAD_16dp256b2xES10_NS11_INS12_ILi1ELi4ELi3EEES15_NSS_INS5_IJS16_NSA_ILi16EEEEEENS5_IJS1X_SC_EEEEEEENS4_17SM75_U32x4_LDSM_NENS4_14SM90_TMA_STOREES21_NS4_17SM90_U32x4_STSM_NENS4_39AutoVectorizingCopyWithAssumedAlignmentILi128EEEEEEvvEEEEvNT_6ParamsE,"ax",@progbits
	.align	128
.text._ZN7cutlass13device_kernelINS_4gemm6kernel13GemmUniversalIN4cute5tupleIJiiiiEEENS1_10collective13CollectiveMmaINS1_35MainloopSm100TmaUmmaWarpSpecializedILi4ELi2ELi4ENS5_IJNS4_1CILi2EEENSA_ILi1EEESC_EEEEENS5_IJNSA_ILi64EEENSA_ILi240EEESF_EEENS_10bfloat16_tENS5_IJlSC_lEEESI_SJ_NS4_8TiledMMAINS4_8MMA_AtomIJNS4_20SM100_MMA_F16BF16_SSISI_SI_fLi64ELi240ELNS4_4UMMA5MajorE0ELSO_0ELNSN_7ScaleInE0ELSP_0EEEEEENS4_6LayoutINS5_IJSC_SC_SC_EEENS5_IJNSA_ILi0EEESU_SU_EEEEENS5_IJNS4_10UnderscoreESX_SX_EEEEENS4_13SM90_TMA_LOADENS4_14ComposedLayoutINS4_7SwizzleILi3ELi4ELi3EEENS4_18smem_ptr_flag_bitsILi16EEENSS_INS5_IJNSA_ILi8EEESF_EEENS5_IJSF_SC_EEEEEEEvNS4_8identityENS4_23SM90_TMA_LOAD_MULTICASTES1A_vS1B_EENS_8epilogue10collective18CollectiveEpilogueINS1E_23Sm100TmaWarpSpecializedILi2ELi1ELi120ELb1ELb0EEEJSH_NS5_IJNSS_ISF_SC_EENSS_ISG_SC_EEEEESI_SJ_SI_SJ_NS1E_6fusion15FusionCallbacksIS1I_NS1M_17LinearCombinationISI_fSI_fLNS_15FloatRoundStyleE2EEESH_S1L_JEEENS4_5SM1004TMEM4LOAD26SM100_TMEM_LOAD_16dp256b2xES10_NS11_INS12_ILi1ELi4ELi3EEES15_NSS_INS5_IJS16_NSA_ILi16EEEEEENS5_IJS1X_SC_EEEEEEENS4_17SM75_U32x4_LDSM_NENS4_14SM90_TMA_STOREES21_NS4_17SM90_U32x4_STSM_NENS4_39AutoVectorizingCopyWithAssumedAlignmentILi128EEEEEEvvEEEEvNT_6ParamsE:
        .type           _ZN7cutlass13device_kernelINS_4gemm6kernel13GemmUniversalIN4cute5tupleIJiiiiEEENS1_10collective13CollectiveMmaINS1_35MainloopSm100TmaUmmaWarpSpecializedILi4ELi2ELi4ENS5_IJNS4_1CILi2EEENSA_ILi1EEESC_EEEEENS5_IJNSA_ILi64EEENSA_ILi240EEESF_EEENS_10bfloat16_tENS5_IJlSC_lEEESI_SJ_NS4_8TiledMMAINS4_8MMA_AtomIJNS4_20SM100_MMA_F16BF16_SSISI_SI_fLi64ELi240ELNS4_4UMMA5MajorE0ELSO_0ELNSN_7ScaleInE0ELSP_0EEEEEENS4_6LayoutINS5_IJSC_SC_SC_EEENS5_IJNSA_ILi0EEESU_SU_EEEEENS5_IJNS4_10UnderscoreESX_SX_EEEEENS4_13SM90_TMA_LOADENS4_14ComposedLayoutINS4_7SwizzleILi3ELi4ELi3EEENS4_18smem_ptr_flag_bitsILi16EEENSS_INS5_IJNSA_ILi8EEESF_EEENS5_IJSF_SC_EEEEEEEvNS4_8identityENS4_23SM90_TMA_LOAD_MULTICASTES1A_vS1B_EENS_8epilogue10collective18CollectiveEpilogueINS1E_23Sm100TmaWarpSpecializedILi2ELi1ELi120ELb1ELb0EEEJSH_NS5_IJNSS_ISF_SC_EENSS_ISG_SC_EEEEESI_SJ_SI_SJ_NS1E_6fusion15FusionCallbacksIS1I_NS1M_17LinearCombinationISI_fSI_fLNS_15FloatRoundStyleE2EEESH_S1L_JEEENS4_5SM1004TMEM4LOAD26SM100_TMEM_LOAD_16dp256b2xES10_NS11_INS12_ILi1ELi4ELi3EEES15_NSS_INS5_IJS16_NSA_ILi16EEEEEENS5_IJS1X_SC_EEEEEEENS4_17SM75_U32x4_LDSM_NENS4_14SM90_TMA_STOREES21_NS4_17SM90_U32x4_STSM_NENS4_39AutoVectorizingCopyWithAssumedAlignmentILi128EEEEEEvvEEEEvNT_6ParamsE,@function
        .size           _ZN7cutlass13device_kernelINS_4gemm6kernel13GemmUniversalIN4cute5tupleIJiiiiEEENS1_10collective13CollectiveMmaINS1_35MainloopSm100TmaUmmaWarpSpecializedILi4ELi2ELi4ENS5_IJNS4_1CILi2EEENSA_ILi1EEESC_EEEEENS5_IJNSA_ILi64EEENSA_ILi240EEESF_EEENS_10bfloat16_tENS5_IJlSC_lEEESI_SJ_NS4_8TiledMMAINS4_8MMA_AtomIJNS4_20SM100_MMA_F16BF16_SSISI_SI_fLi64ELi240ELNS4_4UMMA5MajorE0ELSO_0ELNSN_7ScaleInE0ELSP_0EEEEEENS4_6LayoutINS5_IJSC_SC_SC_EEENS5_IJNSA_ILi0EEESU_SU_EEEEENS5_IJNS4_10UnderscoreESX_SX_EEEEENS4_13SM90_TMA_LOADENS4_14ComposedLayoutINS4_7SwizzleILi3ELi4ELi3EEENS4_18smem_ptr_flag_bitsILi16EEENSS_INS5_IJNSA_ILi8EEESF_EEENS5_IJSF_SC_EEEEEEEvNS4_8identityENS4_23SM90_TMA_LOAD_MULTICASTES1A_vS1B_EENS_8epilogue10collective18CollectiveEpilogueINS1E_23Sm100TmaWarpSpecializedILi2ELi1ELi120ELb1ELb0EEEJSH_NS5_IJNSS_ISF_SC_EENSS_ISG_SC_EEEEESI_SJ_SI_SJ_NS1E_6fusion15FusionCallbacksIS1I_NS1M_17LinearCombinationISI_fSI_fLNS_15FloatRoundStyleE2EEESH_S1L_JEEENS4_5SM1004TMEM4LOAD26SM100_TMEM_LOAD_16dp256b2xES10_NS11_INS12_ILi1ELi4ELi3EEES15_NSS_INS5_IJS16_NSA_ILi16EEEEEENS5_IJS1X_SC_EEEEEEENS4_17SM75_U32x4_LDSM_NENS4_14SM90_TMA_STOREES21_NS4_17SM90_U32x4_STSM_NENS4_39AutoVectorizingCopyWithAssumedAlignmentILi128EEEEEEvvEEEEvNT_6ParamsE,(.L_x_158 - _ZN7cutlass13device_kernelINS_4gemm6kernel13GemmUniversalIN4cute5tupleIJiiiiEEENS1_10collective13CollectiveMmaINS1_35MainloopSm100TmaUmmaWarpSpecializedILi4ELi2ELi4ENS5_IJNS4_1CILi2EEENSA_ILi1EEESC_EEEEENS5_IJNSA_ILi64EEENSA_ILi240EEESF_EEENS_10bfloat16_tENS5_IJlSC_lEEESI_SJ_NS4_8TiledMMAINS4_8MMA_AtomIJNS4_20SM100_MMA_F16BF16_SSISI_SI_fLi64ELi240ELNS4_4UMMA5MajorE0ELSO_0ELNSN_7ScaleInE0ELSP_0EEEEEENS4_6LayoutINS5_IJSC_SC_SC_EEENS5_IJNSA_ILi0EEESU_SU_EEEEENS5_IJNS4_10UnderscoreESX_SX_EEEEENS4_13SM90_TMA_LOADENS4_14ComposedLayoutINS4_7SwizzleILi3ELi4ELi3EEENS4_18smem_ptr_flag_bitsILi16EEENSS_INS5_IJNSA_ILi8EEESF_EEENS5_IJSF_SC_EEEEEEEvNS4_8identityENS4_23SM90_TMA_LOAD_MULTICASTES1A_vS1B_EENS_8epilogue10collective18CollectiveEpilogueINS1E_23Sm100TmaWarpSpecializedILi2ELi1ELi120ELb1ELb0EEEJSH_NS5_IJNSS_ISF_SC_EENSS_ISG_SC_EEEEESI_SJ_SI_SJ_NS1E_6fusion15FusionCallbacksIS1I_NS1M_17LinearCombinationISI_fSI_fLNS_15FloatRoundStyleE2EEESH_S1L_JEEENS4_5SM1004TMEM4LOAD26SM100_TMEM_LOAD_16dp256b2xES10_NS11_INS12_ILi1ELi4ELi3EEES15_NSS_INS5_IJS16_NSA_ILi16EEEEEENS5_IJS1X_SC_EEEEEEENS4_17SM75_U32x4_LDSM_NENS4_14SM90_TMA_STOREES21_NS4_17SM90_U32x4_STSM_NENS4_39AutoVectorizingCopyWithAssumedAlignmentILi128EEEEEEvvEEEEvNT_6ParamsE)
        .other          _ZN7cutlass13device_kernelINS_4gemm6kernel13GemmUniversalIN4cute5tupleIJiiiiEEENS1_10collective13CollectiveMmaINS1_35MainloopSm100TmaUmmaWarpSpecializedILi4ELi2ELi4ENS5_IJNS4_1CILi2EEENSA_ILi1EEESC_EEEEENS5_IJNSA_ILi64EEENSA_ILi240EEESF_EEENS_10bfloat16_tENS5_IJlSC_lEEESI_SJ_NS4_8TiledMMAINS4_8MMA_AtomIJNS4_20SM100_MMA_F16BF16_SSISI_SI_fLi64ELi240ELNS4_4UMMA5MajorE0ELSO_0ELNSN_7ScaleInE0ELSP_0EEEEEENS4_6LayoutINS5_IJSC_SC_SC_EEENS5_IJNSA_ILi0EEESU_SU_EEEEENS5_IJNS4_10UnderscoreESX_SX_EEEEENS4_13SM90_TMA_LOADENS4_14ComposedLayoutINS4_7SwizzleILi3ELi4ELi3EEENS4_18smem_ptr_flag_bitsILi16EEENSS_INS5_IJNSA_ILi8EEESF_EEENS5_IJSF_SC_EEEEEEEvNS4_8identityENS4_23SM90_TMA_LOAD_MULTICASTES1A_vS1B_EENS_8epilogue10collective18CollectiveEpilogueINS1E_23Sm100TmaWarpSpecializedILi2ELi1ELi120ELb1ELb0EEEJSH_NS5_IJNSS_ISF_SC_EENSS_ISG_SC_EEEEESI_SJ_SI_SJ_NS1E_6fusion15FusionCallbacksIS1I_NS1M_17LinearCombinationISI_fSI_fLNS_15FloatRoundStyleE2EEESH_S1L_JEEENS4_5SM1004TMEM4LOAD26SM100_TMEM_LOAD_16dp256b2xES10_NS11_INS12_ILi1ELi4ELi3EEES15_NSS_INS5_IJS16_NSA_ILi16EEEEEENS5_IJS1X_SC_EEEEEEENS4_17SM75_U32x4_LDSM_NENS4_14SM90_TMA_STOREES21_NS4_17SM90_U32x4_STSM_NENS4_39AutoVectorizingCopyWithAssumedAlignmentILi128EEEEEEvvEEEEvNT_6ParamsE,@"STO_CUDA_ENTRY STV_DEFAULT"
_ZN7cutlass13device_kernelINS_4gemm6kernel13GemmUniversalIN4cute5tupleIJiiiiEEENS1_10collective13CollectiveMmaINS1_35MainloopSm100TmaUmmaWarpSpecializedILi4ELi2ELi4ENS5_IJNS4_1CILi2EEENSA_ILi1EEESC_EEEEENS5_IJNSA_ILi64EEENSA_ILi240EEESF_EEENS_10bfloat16_tENS5_IJlSC_lEEESI_SJ_NS4_8TiledMMAINS4_8MMA_AtomIJNS4_20SM100_MMA_F16BF16_SSISI_SI_fLi64ELi240ELNS4_4UMMA5MajorE0ELSO_0ELNSN_7ScaleInE0ELSP_0EEEEEENS4_6LayoutINS5_IJSC_SC_SC_EEENS5_IJNSA_ILi0EEESU_SU_EEEEENS5_IJNS4_10UnderscoreESX_SX_EEEEENS4_13SM90_TMA_LOADENS4_14ComposedLayoutINS4_7SwizzleILi3ELi4ELi3EEENS4_18smem_ptr_flag_bitsILi16EEENSS_INS5_IJNSA_ILi8EEESF_EEENS5_IJSF_SC_EEEEEEEvNS4_8identityENS4_23SM90_TMA_LOAD_MULTICASTES1A_vS1B_EENS_8epilogue10collective18CollectiveEpilogueINS1E_23Sm100TmaWarpSpecializedILi2ELi1ELi120ELb1ELb0EEEJSH_NS5_IJNSS_ISF_SC_EENSS_ISG_SC_EEEEESI_SJ_SI_SJ_NS1E_6fusion15FusionCallbacksIS1I_NS1M_17LinearCombinationISI_fSI_fLNS_15FloatRoundStyleE2EEESH_S1L_JEEENS4_5SM1004TMEM4LOAD26SM100_TMEM_LOAD_16dp256b2xES10_NS11_INS12_ILi1ELi4ELi3EEES15_NSS_INS5_IJS16_NSA_ILi16EEEEEENS5_IJS1X_SC_EEEEEEENS4_17SM75_U32x4_LDSM_NENS4_14SM90_TMA_STOREES21_NS4_17SM90_U32x4_STSM_NENS4_39AutoVectorizingCopyWithAssumedAlignmentILi128EEEEEEvvEEEEvNT_6ParamsE:
[----:B------:R-:W1:Y:S01]  /*0000*/  LDC R1, c[0x0][0x37c] ;  /* 0x0000df00ff017b82 */ /* 0x000e620000000800 */
[----:B------:R-:W2:Y:S01]  /*0010*/  S2R R6, SR_TID.X ;  /* 0x0000000000067919 */ /* 0x000ea20000002100 */
[----:B------:R-:W3:Y:S01]  /*0020*/  LDCU.64 UR6, c[0x0][0x890] ;  /* 0x00011200ff0677ac */ /* 0x000ee20008000a00 */
[----:B-1----:R-:W-:Y:S01]  /*0030*/  VIADD R1, R1, 0xffffffe0 ;  /* 0xffffffe001017836 */ /* 0x002fe20000000000 */
[----:B------:R-:W-:Y:S02]  /*0040*/  PRMT R248, RZ, 0x7610, R248 ;  /* 0x00007610fff87816 */ /* 0x000fe400000000f8 */
[----:B------:R-:W-:Y:S01]  /*0050*/  ELECT P3, URZ, PT ;  /* 0x0000000000ff782f */ /* 0x000fe20003860000 */
[----:B------:R-:W1:Y:S01]  /*0060*/  LDCU.64 UR52, c[0x0][0x358] ;  /* 0x00006b00ff3477ac */ /* 0x000e620008000a00 */
[----:B---3--:R-:W-:-:S04]  /*0070*/  UISETP.NE.U32.AND UP0, UPT, UR6, URZ, UPT ;  /* 0x000000ff0600728c */ /* 0x008fc8000bf05070 */
[----:B------:R-:W-:Y:S01]  /*0080*/  UISETP.NE.AND.EX UP0, UPT, UR7, URZ, UPT, UP0 ;  /* 0x000000ff0700728c */ /* 0x000fe2000bf05300 */
[----:B--2---:R-:W-:-:S05]  /*0090*/  SHF.R.U32.HI R3, RZ, 0x5, R6 ;  /* 0x00000005ff037819 */ /* 0x004fca0000011606 */
[----:B------:R-:W2:Y:S02]  /*00a0*/  SHFL.IDX PT, R0, R3, RZ, 0x1f ;  /* 0x00001fff03007589 */ /* 0x000ea400000e0000 */
[----:B--2---:R-:W-:Y:S01]  /*00b0*/  R2UR UR5, R0 ;  /* 0x00000000000572ca */ /* 0x004fe200000e0000 */
[----:B-1----:R-:W-:-:S14]  /*00c0*/  BRA.U UP0, `(.L_x_0) ;  /* 0x00000001002c7547 */ /* 0x002fdc000b800000 */
[----:B------:R-:W1:Y:S02]  /*00d0*/  LDCU.64 UR8, c[0x0][0x888] ;  /* 0x00011100ff0877ac */ /* 0x000e640008000a00 */
[----:B-1----:R-:W-:-:S04]  /*00e0*/  UISETP.NE.U32.AND UP0, UPT, UR8, URZ, UPT ;  /* 0x000000ff0800728c */ /* 0x002fc8000bf05070 */
[----:B------:R-:W-:-:S09]  /*00f0*/  UISETP.NE.AND.EX UP0, UPT, UR9, URZ, UPT, UP0 ;  /* 0x000000ff0900728c */ /* 0x000fd2000bf05300 */
[----:B------:R-:W-:Y:S05]  /*0100*/  BRA.U !UP0, `(.L_x_1) ;  /* 0x0000000108107547 */ /* 0x000fea000b800000 */
[----:B------:R-:W1:Y:S02]  /*0110*/  LDC.64 R4, c[0x0][0x888] ;  /* 0x00022200ff047b82 */ /* 0x000e640000000a00 */
[----:B-1----:R1:W5:Y:S01]  /*0120*/  LDG.E R137, desc[UR52][R4.64] ;  /* 0x0000003404897981 */ /* 0x002362000c1e1900 */
[----:B------:R-:W-:Y:S01]  /*0130*/  HFMA2 R248, -RZ, RZ, 0, 5.9604644775390625e-08 ;  /* 0x00000001fff87431 */ /* 0x000fe200000001ff */
[----:B------:R-:W-:Y:S05]  /*0140*/  BRA `(.L_x_0) ;  /* 0x00000000000c7947 */ /* 0x000fea0003800000 */
.L_x_1:
[----:B------:R-:W1:Y:S01]  /*0150*/  LDCU UR4, c[0x0][0x880] ;  /* 0x00011000ff0477ac */ /* 0x000e620008000800 */
[----:B------:R-:W-:Y:S01]  /*0160*/  HFMA2 R248, -RZ, RZ, 0, 5.9604644775390625e-08 ;  /* 0x00000001fff87431 */ /* 0x000fe200000001ff */
[----:B-1----:R-:W-:Y:S02]  /*0170*/  MOV R137, UR4 ;  /* 0x0000000400897c02 */ /* 0x002fe40008000f00 */
.L_x_0:
[----:B------:R-:W2:Y:S02]  /*0180*/  LDCU.64 UR8, c[0x0][0x8b0] ;  /* 0x00011600ff0877ac */ /* 0x000ea40008000a00 */
[----:B--2---:R-:W-:-:S04]  /*0190*/  UISETP.NE.U32.AND UP0, UPT, UR8, URZ, UPT ;  /* 0x000000ff0800728c */ /* 0x004fc8000bf05070 */
[----:B------:R-:W-:-:S09]  /*01a0*/  UISETP.NE.AND.EX UP0, UPT, UR9, URZ, UPT, UP0 ;  /* 0x000000ff0900728c */ /* 0x000fd2000bf05300 */
[----:B------:R-:W-:Y:S05]  /*01b0*/  BRA.U UP0, `(.L_x_2) ;  /* 0x0000000100247547 */ /* 0x000fea000b800000 */
[----:B------:R-:W2:Y:S02]  /*01c0*/  LDCU.64 UR8, c[0x0][0x8a8] ;  /* 0x00011500ff0877ac */ /* 0x000ea40008000a00 */
[----:B--2---:R-:W-:-:S04]  /*01d0*/  UISETP.NE.U32.AND UP0, UPT, UR8, URZ, UPT ;  /* 0x000000ff0800728c */ /* 0x004fc8000bf05070 */
[----:B------:R-:W-:-:S09]  /*01e0*/  UISETP.NE.AND.EX UP0, UPT, UR9, URZ, UPT, UP0 ;  /* 0x000000ff0900728c */ /* 0x000fd2000bf05300 */
[----:B------:R-:W-:Y:S05]  /*01f0*/  BRA.U !UP0, `(.L_x_3) ;  /* 0x00000001080c7547 */ /* 0x000fea000b800000 */
[----:B-1----:R-:W1:Y:S02]  /*0200*/  LDC.64 R4, c[0x0][0x8a8] ;  /* 0x00022a00ff047b82 */ /* 0x002e640000000a00 */
[----:B-1----:R2:W5:Y:S01]  /*0210*/  LDG.E R136, desc[UR52][R4.64] ;  /* 0x0000003404887981 */ /* 0x002562000c1e1900 */
[----:B------:R-:W-:Y:S05]  /*0220*/  BRA `(.L_x_2) ;  /* 0x0000000000087947 */ /* 0x000fea0003800000 */
.L_x_3:
[----:B------:R-:W2:Y:S02]  /*0230*/  LDCU UR4, c[0x0][0x8a0] ;  /* 0x00011400ff0477ac */ /* 0x000ea40008000800 */
[----:B--2---:R-:W-:Y:S02]  /*0240*/  MOV R136, UR4 ;  /* 0x0000000400887c02 */ /* 0x004fe40008000f00 */
.L_x_2:
[----:B------:R-:W-:Y:S01]  /*0250*/  IMAD.U32 R2, RZ, RZ, UR5 ;  /* 0x00000005ff027e24 */ /* 0x000fe2000f8e00ff */
[----:B------:R-:W-:Y:S04]  /*0260*/  BSSY.RECONVERGENT B0, `(.L_x_4) ;  /* 0x000000c000007945 */ /* 0x000fe80003800200 */
[C---:B------:R-:W-:Y:S02]  /*0270*/  ISETP.NE.OR P1, PT, R2.reuse, 0x1, !P3 ;  /* 0x000000010200780c */ /* 0x040fe40005f25670 */
[----:B------:R-:W-:-:S11]  /*0280*/  ISETP.NE.OR P0, PT, R2, 0x3, !P3 ;  /* 0x000000030200780c */ /* 0x000fd60005f05670 */
[----:B------:R-:W-:Y:S05]  /*0290*/  @P1 BRA `(.L_x_5) ;  /* 0x0000000000201947 */ /* 0x000fea0003800000 */
[----:B------:R-:W3:Y:S02]  /*02a0*/  LDCU.64 UR8, c[0x0][0x348] ;  /* 0x00006900ff0877ac */ /* 0x000ee40008000a00 */
[----:B---3--:R-:W-:Y:S02]  /*02b0*/  UIADD3 UR10, UP1, UPT, UR8, 0x80, URZ ;  /* 0x00000080080a7890 */ /* 0x008fe4000ff3e0ff */
[----:B------:R-:W-:Y:S02]  /*02c0*/  UIADD3 UR8, UP0, UPT, UR8, 0x180, URZ ;  /* 0x0000018008087890 */ /* 0x000fe4000ff1e0ff */
[----:B------:R-:W-:Y:S02]  /*02d0*/  UIADD3.X UR11, UPT, UPT, URZ, UR9, URZ, UP1, !UPT ;  /* 0x00000009ff0b7290 */ /* 0x000fe40008ffe4ff */
[----:B------:R-:W-:-:S07]  /*02e0*/  UIADD3.X UR9, UPT, UPT, URZ, UR9, URZ, UP0, !UPT ;  /* 0x00000009ff097290 */ /* 0x000fce00087fe4ff */
[----:B------:R3:W-:Y:S02]  /*02f0*/  UTMACCTL.PF [UR10] ;  /* 0x000000000a0079b9 */ /* 0x0007e40008040000 */
[----:B------:R3:W-:Y:S02]  /*0300*/  UTMACCTL.PF [UR8] ;  /* 0x00000000080079b9 */ /* 0x0007e40008040000 */
[----:B---3--:R-:W-:Y:S01]  /*0310*/  NOP ;  /* 0x0000000000007918 */ /* 0x008fe20000000000 */
.L_x_5:
[----:B------:R-:W-:Y:S05]  /*0320*/  BSYNC.RECONVERGENT B0 ;  /* 0x0000000000007941 */ /* 0x000fea0003800200 */
.L_x_4:
[----:B------:R-:W-:Y:S04]  /*0330*/  BSSY.RECONVERGENT B0, `(.L_x_6) ;  /* 0x000000a000007945 */ /* 0x000fe80003800200 */
        /* <DEDUP_REMOVED lines=9> */
.L_x_7:
[----:B------:R-:W-:Y:S05]  /*03d0*/  BSYNC.RECONVERGENT B0 ;  /* 0x0000000000007941 */ /* 0x000fea0003800200 */
.L_x_6:
[----:B------:R-:W3:Y:S01]  /*03e0*/  LDCU.64 UR8, c[0x0][0x888] ;  /* 0x00011100ff0877ac */ /* 0x000ee20008000a00 */
[----:B------:R-:W-:Y:S02]  /*03f0*/  UISETP.EQ.U32.AND UP1, UPT, UR6, URZ, UPT ;  /* 0x000000ff0600728c */ /* 0x000fe4000bf22070 */
[----:B------:R-:W-:Y:S02]  /*0400*/  UPLOP3.LUT UP3, UPT, UPT, UPT, UPT, 0x80, 0x8 ;  /* 0x000000000008789c */ /* 0x000fe40003f6f070 */
[----:B---3--:R-:W-:-:S04]  /*0410*/  UISETP.NE.U32.AND UP0, UPT, UR8, URZ, UPT ;  /* 0x000000ff0800728c */ /* 0x008fc8000bf05070 */
[----:B------:R-:W-:-:S04]  /*0420*/  UISETP.NE.AND.EX UP2, UPT, UR9, URZ, UPT, UP0 ;  /* 0x000000ff0900728c */ /* 0x000fc8000bf45300 */
[----:B------:R-:W-:-:S04]  /*0430*/  UISETP.EQ.OR.EX UP4, UPT, UR7, URZ, !UP2, UP1 ;  /* 0x000000ff0700728c */ /* 0x000fc8000d782710 */
[----:B------:R-:W-:-:S06]  /*0440*/  UP2UR UR4, UPR, URZ, 0x10 ;  /* 0x00000010ff047883 */ /* 0x000fcc0008000000 */
[----:B------:R-:W-:-:S05]  /*0450*/  MOV R0, UR4 ;  /* 0x0000000400007c02 */ /* 0x000fca0008000f00 */
[----:B------:R3:W-:Y:S01]  /*0460*/  STL [R1+0x18], R0 ;  /* 0x0000180001007387 */ /* 0x0007e20000100800 */
[----:B------:R-:W-:Y:S05]  /*0470*/  BRA.U !UP4, `(.L_x_8) ;  /* 0x000000010c207547 */ /* 0x000fea000b800000 */
[----:B------:R-:W-:Y:S01]  /*0480*/  UISETP.NE.U32.AND UP1, UPT, UR6, URZ, UPT ;  /* 0x000000ff0600728c */ /* 0x000fe2000bf25070 */
[----:B-----5:R-:W-:Y:S01]  /*0490*/  FSETP.NEU.AND P0, PT, R137, RZ, PT ;  /* 0x000000ff8900720b */ /* 0x020fe20003f0d000 */
[----:B------:R-:W-:Y:S02]  /*04a0*/  USEL UR4, URZ, 0xffffffff, UP2 ;  /* 0xffffffffff047887 */ /* 0x000fe40009000000 */
[----:B------:R-:W-:-:S10]  /*04b0*/  UISETP.NE.AND.EX UP1, UPT, UR7, URZ, UPT, UP1 ;  /* 0x000000ff0700728c */ /* 0x000fd4000bf25310 */
[----:B------:R-:W-:Y:S01]  /*04c0*/  VOTEU.ANY UP0, P0 ;  /* 0x0000000000ff7886 */ /* 0x000fe20000000100 */
[----:B------:R-:W-:-:S04]  /*04d0*/  @!UP1 USEL UR4, URZ, 0xffffffff, UP0 ;  /* 0xffffffffff049887 */ /* 0x000fc80008000000 */
[----:B------:R-:W-:-:S04]  /*04e0*/  ULOP3.LUT UR4, UR4, 0x1, URZ, 0xc0, !UPT ;  /* 0x0000000104047892 */ /* 0x000fc8000f8ec0ff */
[----:B------:R-:W-:-:S11]  /*04f0*/  UISETP.NE.U32.AND UP3, UPT, UR4, 0x1, UPT ;  /* 0x000000010400788c */ /* 0x000fd6000bf65070 */
.L_x_8:
[----:B---3--:R-:W3:Y:S01]  /*0500*/  SHFL.IDX PT, R0, R3, RZ, 0x1f ;  /* 0x00001fff03007589 */ /* 0x008ee200000e0000 */
[----:B------:R-:W-:Y:S01]  /*0510*/  UISETP.NE.AND UP6, UPT, UR5, 0x2, UPT ;  /* 0x000000020500788c */ /* 0x000fe2000bfc5270 */
[----:B---3--:R-:W-:-:S13]  /*0520*/  ISETP.NE.AND P0, PT, R0, RZ, PT ;  /* 0x000000ff0000720c */ /* 0x008fda0003f05270 */
[----:B------:R-:W-:Y:S05]  /*0530*/  @P0 BRA `(.L_x_9) ;  /* 0x0000000000580947 */ /* 0x000fea0003800000 */
[----:B------:R-:W3:Y:S01]  /*0540*/  S2UR UR7, SR_CgaCtaId ;  /* 0x00000000000779c3 */ /* 0x000ee20000008800 */
[----:B------:R-:W-:Y:S01]  /*0550*/  UMOV UR8, 0x400 ;  /* 0x0000040000087882 */ /* 0x000fe20000000000 */
[----:B------:R-:W-:Y:S01]  /*0560*/  UMOV UR6, 0x1 ;  /* 0x0000000100067882 */ /* 0x000fe20000000000 */
[----:B------:R-:W-:Y:S01]  /*0570*/  UMOV UR4, 0x2 ;  /* 0x0000000200047882 */ /* 0x000fe20000000000 */
[----:B------:R-:W-:Y:S01]  /*0580*/  ELECT P0, URZ, PT ;  /* 0x0000000000ff782f */ /* 0x000fe20003800000 */
[----:B------:R-:W-:-:S04]  /*0590*/  UIADD3 UR10, UPT, UPT, -UR4, 0x100000, URZ ;  /* 0x00100000040a7890 */ /* 0x000fc8000fffe1ff */
[----:B------:R-:W-:Y:S02]  /*05a0*/  USHF.L.U32 UR11, UR10, 0xb, URZ ;  /* 0x0000000b0a0b7899 */ /* 0x000fe400080006ff */
[----:B------:R-:W-:Y:S02]  /*05b0*/  USHF.L.U32 UR10, UR10, 0x1, URZ ;  /* 0x000000010a0a7899 */ /* 0x000fe400080006ff */
[----:B---3--:R-:W-:Y:S02]  /*05c0*/  ULEA UR7, UR7, UR8, 0x18 ;  /* 0x0000000807077291 */ /* 0x008fe4000f8ec0ff */
[----:B------:R-:W-:-:S04]  /*05d0*/  UIADD3 UR8, UPT, UPT, -UR6, 0x100000, URZ ;  /* 0x0010000006087890 */ /* 0x000fc8000fffe1ff */
[----:B------:R-:W-:Y:S02]  /*05e0*/  USHF.L.U32 UR9, UR8, 0xb, URZ ;  /* 0x0000000b08097899 */ /* 0x000fe400080006ff */
[----:B------:R-:W-:Y:S01]  /*05f0*/  USHF.L.U32 UR8, UR8, 0x1, URZ ;  /* 0x0000000108087899 */ /* 0x000fe200080006ff */
[----:B------:R-:W3:Y:S11]  /*0600*/  FENCE.VIEW.ASYNC.S ;  /* 0x00000000000073c6 */ /* 0x000ef60000000000 */
[----:B---3--:R3:W4:Y:S01]  /*0610*/  SYNCS.EXCH.64 URZ, [UR7], UR8 ;  /* 0x0000000807ff75b2 */ /* 0x0087220008000100 */
[----:B------:R3:W1:Y:S01]  /*0620*/  SYNCS.EXCH.64 URZ, [UR7+0x20], UR10 ;  /* 0x0000200a07ff75b2 */ /* 0x0006620008000100 */
[----:B------:R3:W1:Y:S01]  /*0630*/  SYNCS.EXCH.64 URZ, [UR7+0x8], UR8 ;  /* 0x0000080807ff75b2 */ /* 0x0006620008000100 */
[----:B------:R3:W1:Y:S01]  /*0640*/  SYNCS.EXCH.64 URZ, [UR7+0x28], UR10 ;  /* 0x0000280a07ff75b2 */ /* 0x0006620008000100 */
[----:B------:R3:W1:Y:S01]  /*0650*/  SYNCS.EXCH.64 URZ, [UR7+0x10], UR8 ;  /* 0x0000100807ff75b2 */ /* 0x0006620008000100 */
[----:B------:R3:W1:Y:S01]  /*0660*/  SYNCS.EXCH.64 URZ, [UR7+0x30], UR10 ;  /* 0x0000300a07ff75b2 */ /* 0x0006620008000100 */
[----:B------:R3:W1:Y:S01]  /*0670*/  SYNCS.EXCH.64 URZ, [UR7+0x18], UR8 ;  /* 0x0000180807ff75b2 */ /* 0x0006620008000100 */
[----:B------:R3:W1:Y:S01]  /*0680*/  SYNCS.EXCH.64 URZ, [UR7+0x38], UR10 ;  /* 0x0000380a07ff75b2 */ /* 0x0006620008000100 */
[----:B------:R-:W-:Y:S01]  /*0690*/  NOP ;  /* 0x0000000000007918 */ /* 0x000fe20000000000 */
.L_x_9:
[----:B------:R-:W2:Y:S01]  /*06a0*/  SHFL.IDX PT, R0, R3, RZ, 0x1f ;  /* 0x00001fff03007589 */ /* 0x000ea200000e0000 */
[----:B------:R-:W-:Y:S01]  /*06b0*/  NOP ;  /* 0x0000000000007918 */ /* 0x000fe20000000000 */
[----:B--2---:R-:W-:-:S13]  /*06c0*/  ISETP.NE.AND P0, PT, R0, 0x1, PT ;  /* 0x000000010000780c */ /* 0x004fda0003f05270 */
[----:B------:R-:W-:Y:S05]  /*06d0*/  @P0 BRA `(.L_x_10) ;  /* 0x0000000000480947 */ /* 0x000fea0003800000 */
[----:B---3--:R-:W2:Y:S01]  /*06e0*/  S2UR UR7, SR_CgaCtaId ;  /* 0x00000000000779c3 */ /* 0x008ea20000008800 */
[----:B------:R-:W-:Y:S01]  /*06f0*/  UMOV UR8, 0x400 ;  /* 0x0000040000087882 */ /* 0x000fe20000000000 */
[----:B------:R-:W-:Y:S01]  /*0700*/  UMOV UR6, 0x20 ;  /* 0x0000002000067882 */ /* 0x000fe20000000000 */
[----:B------:R-:W-:Y:S01]  /*0710*/  UMOV UR4, 0x80 ;  /* 0x0000008000047882 */ /* 0x000fe20000000000 */
[----:B------:R-:W-:Y:S01]  /*0720*/  ELECT P0, URZ, PT ;  /* 0x0000000000ff782f */ /* 0x000fe20003800000 */
[----:B------:R-:W-:-:S04]  /*0730*/  UIADD3 UR10, UPT, UPT, -UR4, 0x100000, URZ ;  /* 0x00100000040a7890 */ /* 0x000fc8000fffe1ff */
[----:B------:R-:W-:Y:S02]  /*0740*/  USHF.L.U32 UR11, UR10, 0xb, URZ ;  /* 0x0000000b0a0b7899 */ /* 0x000fe400080006ff */
[----:B------:R-:W-:Y:S02]  /*0750*/  USHF.L.U32 UR10, UR10, 0x1, URZ ;  /* 0x000000010a0a7899 */ /* 0x000fe400080006ff */
[----:B--2---:R-:W-:Y:S02]  /*0760*/  ULEA UR7, UR7, UR8, 0x18 ;  /* 0x0000000807077291 */ /* 0x004fe4000f8ec0ff */
[----:B------:R-:W-:-:S04]  /*0770*/  UIADD3 UR8, UPT, UPT, -UR6, 0x100000, URZ ;  /* 0x0010000006087890 */ /* 0x000fc8000fffe1ff */
[----:B------:R-:W-:Y:S02]  /*0780*/  USHF.L.U32 UR9, UR8, 0xb, URZ ;  /* 0x0000000b08097899 */ /* 0x000fe400080006ff */
[----:B------:R-:W-:Y:S01]  /*0790*/  USHF.L.U32 UR8, UR8, 0x1, URZ ;  /* 0x0000000108087899 */ /* 0x000fe200080006ff */
[----:B------:R-:W2:Y:S11]  /*07a0*/  FENCE.VIEW.ASYNC.S ;  /* 0x00000000000073c6 */ /* 0x000eb60000000000 */
[----:B--2---:R2:W3:Y:S01]  /*07b0*/  SYNCS.EXCH.64 URZ, [UR7+0x40], UR8 ;  /* 0x0000400807ff75b2 */ /* 0x0044e20008000100 */
[----:B------:R2:W1:Y:S01]  /*07c0*/  SYNCS.EXCH.64 URZ, [UR7+0x50], UR10 ;  /* 0x0000500a07ff75b2 */ /* 0x0004620008000100 */
[----:B------:R2:W1:Y:S01]  /*07d0*/  SYNCS.EXCH.64 URZ, [UR7+0x48], UR8 ;  /* 0x0000480807ff75b2 */ /* 0x0004620008000100 */
[----:B------:R2:W1:Y:S01]  /*07e0*/  SYNCS.EXCH.64 URZ, [UR7+0x58], UR10 ;  /* 0x0000580a07ff75b2 */ /* 0x0004620008000100 */
[----:B------:R-:W-:Y:S01]  /*07f0*/  NOP ;  /* 0x0000000000007918 */ /* 0x000fe20000000000 */
.L_x_10:
[----:B------:R-:W4:Y:S01]  /*0800*/  SHFL.IDX PT, R0, R3, RZ, 0x1f ;  /* 0x00001fff03007589 */ /* 0x000f2200000e0000 */
[----:B------:R-:W-:Y:S01]  /*0810*/  NOP ;  /* 0x0000000000007918 */ /* 0x000fe20000000000 */
[----:B----4-:R-:W-:-:S13]  /*0820*/  ISETP.NE.AND P0, PT, R0, 0x3, PT ;  /* 0x000000030000780c */ /* 0x010fda0003f05270 */
[----:B------:R-:W-:Y:S05]  /*0830*/  @P0 BRA `(.L_x_11) ;  /* 0x0000000000300947 */ /* 0x000fea0003800000 */
[----:B------:R-:W4:Y:S01]  /*0840*/  S2UR UR6, SR_CgaCtaId ;  /* 0x00000000000679c3 */ /* 0x000f220000008800 */
[----:B--23--:R-:W-:Y:S01]  /*0850*/  UMOV UR7, 0x400 ;  /* 0x0000040000077882 */ /* 0x00cfe20000000000 */
[----:B------:R-:W-:Y:S01]  /*0860*/  UMOV UR4, 0x20 ;  /* 0x0000002000047882 */ /* 0x000fe20000000000 */
[----:B------:R-:W-:Y:S01]  /*0870*/  ELECT P0, URZ, PT ;  /* 0x0000000000ff782f */ /* 0x000fe20003800000 */
[----:B------:R-:W-:-:S04]  /*0880*/  UIADD3 UR8, UPT, UPT, -UR4, 0x100000, URZ ;  /* 0x0010000004087890 */ /* 0x000fc8000fffe1ff */
[----:B------:R-:W-:Y:S02]  /*0890*/  USHF.L.U32 UR9, UR8, 0xb, URZ ;  /* 0x0000000b08097899 */ /* 0x000fe400080006ff */
[----:B------:R-:W-:Y:S02]  /*08a0*/  USHF.L.U32 UR8, UR8, 0x1, URZ ;  /* 0x0000000108087899 */ /* 0x000fe400080006ff */
[----:B----4-:R-:W-:Y:S01]  /*08b0*/  ULEA UR6, UR6, UR7, 0x18 ;  /* 0x0000000706067291 */ /* 0x010fe2000f8ec0ff */
[----:B------:R-:W2:Y:S11]  /*08c0*/  FENCE.VIEW.ASYNC.S ;  /* 0x00000000000073c6 */ /* 0x000eb60000000000 */
[----:B--2---:R4:W2:Y:S01]  /*08d0*/  SYNCS.EXCH.64 URZ, [UR6+0x60], UR8 ;  /* 0x0000600806ff75b2 */ /* 0x0048a20008000100 */
[----:B------:R4:W3:Y:S02]  /*08e0*/  SYNCS.EXCH.64 URZ, [UR6+0x68], UR8 ;  /* 0x0000680806ff75b2 */ /* 0x0008e40008000100 */
[----:B----4-:R-:W-:Y:S01]  /*08f0*/  NOP ;  /* 0x0000000000007918 */ /* 0x010fe20000000000 */
.L_x_11:
[----:B------:R-:W4:Y:S01]  /*0900*/  SHFL.IDX PT, R0, R3, RZ, 0x1f ;  /* 0x00001fff03007589 */ /* 0x000f2200000e0000 */
[----:B------:R-:W-:Y:S01]  /*0910*/  NOP ;  /* 0x0000000000007918 */ /* 0x000fe20000000000 */
[----:B----4-:R-:W-:-:S13]  /*0920*/  ISETP.NE.AND P0, PT, R0, 0x4, PT ;  /* 0x000000040000780c */ /* 0x010fda0003f05270 */
[----:B------:R-:W-:Y:S05]  /*0930*/  @P0 BRA `(.L_x_12) ;  /* 0x00000000004c0947 */ /* 0x000fea0003800000 */
[----:B------:R-:W4:Y:S01]  /*0940*/  S2UR UR6, SR_CgaCtaId ;  /* 0x00000000000679c3 */ /* 0x000f220000008800 */
[----:B--23--:R-:W-:Y:S01]  /*0950*/  UMOV UR8, 0x1e0 ;  /* 0x000001e000087882 */ /* 0x00cfe20000000000 */
[----:B------:R-:W-:Y:S01]  /*0960*/  UMOV UR7, 0x400 ;  /* 0x0000040000077882 */ /* 0x000fe20000000000 */
[----:B------:R-:W-:Y:S01]  /*0970*/  USEL UR8, UR8, 0x1a0, UP3 ;  /* 0x000001a008087887 */ /* 0x000fe20009800000 */
[----:B------:R-:W-:Y:S01]  /*0980*/  UMOV UR4, 0x1 ;  /* 0x0000000100047882 */ /* 0x000fe20000000000 */
[----:B------:R-:W-:Y:S01]  /*0990*/  ELECT P0, URZ, PT ;  /* 0x0000000000ff782f */ /* 0x000fe20003800000 */
[----:B------:R-:W-:-:S04]  /*09a0*/  UIADD3 UR10, UPT, UPT, -UR4, 0x100000, URZ ;  /* 0x00100000040a7890 */ /* 0x000fc8000fffe1ff */
[----:B------:R-:W-:Y:S02]  /*09b0*/  USHF.L.U32 UR11, UR10, 0xb, URZ ;  /* 0x0000000b0a0b7899 */ /* 0x000fe400080006ff */
[----:B------:R-:W-:Y:S02]  /*09c0*/  USHF.L.U32 UR10, UR10, 0x1, URZ ;  /* 0x000000010a0a7899 */ /* 0x000fe400080006ff */
[----:B------:R-:W-:-:S04]  /*09d0*/  UIADD3 UR8, UPT, UPT, -UR8, 0x100000, URZ ;  /* 0x0010000008087890 */ /* 0x000fc8000fffe1ff */
[----:B------:R-:W-:Y:S02]  /*09e0*/  USHF.L.U32 UR9, UR8, 0xb, URZ ;  /* 0x0000000b08097899 */ /* 0x000fe400080006ff */
[----:B------:R-:W-:Y:S02]  /*09f0*/  USHF.L.U32 UR8, UR8, 0x1, URZ ;  /* 0x0000000108087899 */ /* 0x000fe400080006ff */
[----:B----4-:R-:W-:Y:S01]  /*0a00*/  ULEA UR6, UR6, UR7, 0x18 ;  /* 0x0000000706067291 */ /* 0x010fe2000f8ec0ff */
[----:B------:R-:W2:Y:S11]  /*0a10*/  FENCE.VIEW.ASYNC.S ;  /* 0x00000000000073c6 */ /* 0x000eb60000000000 */
[----:B--2---:R4:W2:Y:S01]  /*0a20*/  SYNCS.EXCH.64 URZ, [UR6+0x70], UR10 ;  /* 0x0000700a06ff75b2 */ /* 0x0048a20008000100 */
[----:B------:R4:W3:Y:S01]  /*0a30*/  SYNCS.EXCH.64 URZ, [UR6+0x80], UR8 ;  /* 0x0000800806ff75b2 */ /* 0x0008e20008000100 */
[----:B------:R4:W1:Y:S01]  /*0a40*/  SYNCS.EXCH.64 URZ, [UR6+0x78], UR10 ;  /* 0x0000780a06ff75b2 */ /* 0x0008620008000100 */
[----:B------:R4:W1:Y:S02]  /*0a50*/  SYNCS.EXCH.64 URZ, [UR6+0x88], UR8 ;  /* 0x0000880806ff75b2 */ /* 0x0008640008000100 */
[----:B----4-:R-:W-:Y:S01]  /*0a60*/  NOP ;  /* 0x0000000000007918 */ /* 0x010fe20000000000 */
.L_x_12:
[----:B------:R-:W4:Y:S01]  /*0a70*/  SHFL.IDX PT, R0, R3, RZ, 0x1f ;  /* 0x00001fff03007589 */ /* 0x000f2200000e0000 */
[----:B------:R-:W-:Y:S01]  /*0a80*/  NOP ;  /* 0x0000000000007918 */ /* 0x000fe20000000000 */
[----:B----4-:R-:W-:-:S13]  /*0a90*/  ISETP.NE.AND P0, PT, R0, 0x5, PT ;  /* 0x000000050000780c */ /* 0x010fda0003f05270 */
[----:B------:R-:W-:Y:S05]  /*0aa0*/  @P0 BRA `(.L_x_13) ;  /* 0x0000000000580947 */ /* 0x000fea0003800000 */
[----:B--23--:R-:W2:Y:S01]  /*0ab0*/  S2UR UR7, SR_CgaCtaId ;  /* 0x00000000000779c3 */ /* 0x00cea20000008800 */
        /* <DEDUP_REMOVED lines=12> */
[----:B--2---:R4:W2:Y:S01]  /*0b80*/  SYNCS.EXCH.64 URZ, [UR7+0x90], UR8 ;  /* 0x0000900807ff75b2 */ /* 0x0048a20008000100 */
[----:B------:R4:W3:Y:S01]  /*0b90*/  SYNCS.EXCH.64 URZ, [UR7+0xb0], UR10 ;  /* 0x0000b00a07ff75b2 */ /* 0x0008e20008000100 */
[----:B------:R4:W1:Y:S01]  /*0ba0*/  SYNCS.EXCH.64 URZ, [UR7+0x98], UR8 ;  /* 0x0000980807ff75b2 */ /* 0x0008620008000100 */
[----:B------:R4:W1:Y:S01]  /*0bb0*/  SYNCS.EXCH.64 URZ, [UR7+0xb8], UR10 ;  /* 0x0000b80a07ff75b2 */ /* 0x0008620008000100 */
[----:B------:R4:W1:Y:S01]  /*0bc0*/  SYNCS.EXCH.64 URZ, [UR7+0xa0], UR8 ;  /* 0x0000a00807ff75b2 */ /* 0x0008620008000100 */
[----:B------:R4:W1:Y:S01]  /*0bd0*/  SYNCS.EXCH.64 URZ, [UR7+0xc0], UR10 ;  /* 0x0000c00a07ff75b2 */ /* 0x0008620008000100 */
[----:B------:R4:W1:Y:S01]  /*0be0*/  SYNCS.EXCH.64 URZ, [UR7+0xa8], UR8 ;  /* 0x0000a80807ff75b2 */ /* 0x0008620008000100 */
[----:B------:R4:W1:Y:S02]  /*0bf0*/  SYNCS.EXCH.64 URZ, [UR7+0xc8], UR10 ;  /* 0x0000c80a07ff75b2 */ /* 0x0008640008000100 */
[----:B----4-:R-:W-:Y:S01]  /*0c00*/  NOP ;  /* 0x0000000000007918 */ /* 0x010fe20000000000 */
.L_x_13:
[----:B------:R-:W4:Y:S01]  /*0c10*/  SHFL.IDX PT, R0, R3, RZ, 0x1f ;  /* 0x00001fff03007589 */ /* 0x000f2200000e0000 */
[----:B--23--:R-:W2:Y:S01]  /*0c20*/  S2UR UR7, SR_CgaCtaId ;  /* 0x00000000000779c3 */ /* 0x00cea20000008800 */
[----:B------:R-:W-:Y:S01]  /*0c30*/  NOP ;  /* 0x0000000000007918 */ /* 0x000fe20000000000 */
[----:B----4-:R-:W-:-:S13]  /*0c40*/  ISETP.NE.AND P0, PT, R0, 0x3, PT ;  /* 0x000000030000780c */ /* 0x010fda0003f05270 */
[----:B--2---:R-:W-:Y:S05]  /*0c50*/  @P0 BRA `(.L_x_14) ;  /* 0x0000000000340947 */ /* 0x004fea0003800000 */
[----:B------:R-:W-:Y:S01]  /*0c60*/  UMOV UR6, 0x400 ;  /* 0x0000040000067882 */ /* 0x000fe20000000000 */
[----:B------:R-:W-:Y:S01]  /*0c70*/  UMOV UR4, 0x20 ;  /* 0x0000002000047882 */ /* 0x000fe20000000000 */
[----:B------:R-:W-:Y:S02]  /*0c80*/  ULEA UR6, UR7, UR6, 0x18 ;  /* 0x0000000607067291 */ /* 0x000fe4000f8ec0ff */
[----:B------:R-:W-:-:S04]  /*0c90*/  UIADD3 UR8, UPT, UPT, -UR4, 0x100000, URZ ;  /* 0x0010000004087890 */ /* 0x000fc8000fffe1ff */
[----:B------:R-:W-:Y:S02]  /*0ca0*/  USHF.L.U32 UR9, UR8, 0xb, URZ ;  /* 0x0000000b08097899 */ /* 0x000fe400080006ff */
[----:B------:R-:W-:Y:S01]  /*0cb0*/  USHF.L.U32 UR8, UR8, 0x1, URZ ;  /* 0x0000000108087899 */ /* 0x000fe200080006ff */
[----:B------:R-:W-:Y:S01]  /*0cc0*/  ELECT P0, URZ, PT ;  /* 0x0000000000ff782f */ /* 0x000fe20003800000 */
[----:B------:R-:W2:Y:S10]  /*0cd0*/  FENCE.VIEW.ASYNC.S ;  /* 0x00000000000073c6 */ /* 0x000eb40000000000 */
[----:B--2---:R2:W3:Y:S01]  /*0ce0*/  SYNCS.EXCH.64 URZ, [UR6+0xd0], UR8 ;  /* 0x0000d00806ff75b2 */ /* 0x0044e20008000100 */
[----:B------:R2:W4:Y:S01]  /*0cf0*/  SYNCS.EXCH.64 URZ, [UR6+0xe0], UR8 ;  /* 0x0000e00806ff75b2 */ /* 0x0005220008000100 */
[----:B------:R2:W1:Y:S01]  /*0d00*/  SYNCS.EXCH.64 URZ, [UR6+0xd8], UR8 ;  /* 0x0000d80806ff75b2 */ /* 0x0004620008000100 */
[----:B------:R2:W1:Y:S01]  /*0d10*/  SYNCS.EXCH.64 URZ, [UR6+0xe8], UR8 ;  /* 0x0000e80806ff75b2 */ /* 0x0004620008000100 */
[----:B------:R-:W-:Y:S01]  /*0d20*/  NOP ;  /* 0x0000000000007918 */ /* 0x000fe20000000000 */
.L_x_14:
[----:B--2---:R-:W2:Y:S01]  /*0d30*/  LDCU UR6, c[0x0][0x36c] ;  /* 0x00006d80ff0677ac */ /* 0x004ea20008000800 */
[----:B------:R-:W-:Y:S01]  /*0d40*/  ISETP.NE.OR P3, PT, R2, 0x2, !P3 ;  /* 0x000000020200780c */ /* 0x000fe20005f65670 */
[----:B------:R-:W-:Y:S01]  /*0d50*/  NOP ;  /* 0x0000000000007918 */ /* 0x000fe20000000000 */
[----:B------:R-:W-:Y:S01]  /*0d60*/  LOP3.LUT R14, R6, 0x1f, RZ, 0xc0, !PT ;  /* 0x0000001f060e7812 */ /* 0x000fe200078ec0ff */
[----:B------:R-:W-:Y:S02]  /*0d70*/  UISETP.NE.AND UP4, UPT, UR5, URZ, UPT ;  /* 0x000000ff0500728c */ /* 0x000fe4000bf85270 */
[----:B--2---:R-:W-:-:S09]  /*0d80*/  UISETP.EQ.U32.AND UP0, UPT, UR6, 0x1, UPT ;  /* 0x000000010600788c */ /* 0x004fd2000bf02070 */
[----:B------:R-:W-:Y:S05]  /*0d90*/  BRA.U !UP0, `(.L_x_15) ;  /* 0x0000000108087547 */ /* 0x000fea000b800000 */
[----:B-1-34-:R-:W-:Y:S01]  /*0da0*/  UCGABAR_ARV ;  /* 0x00000000000079c7 */ /* 0x01afe20008000000 */
[----:B------:R-:W-:Y:S05]  /*0db0*/  BRA `(.L_x_16) ;  /* 0x0000000000047947 */ /* 0x000fea0003800000 */
.L_x_15:
[----:B-1-34-:R-:W-:Y:S01]  /*0dc0*/  NOP ;  /* 0x0000000000007918 */ /* 0x01afe20000000000 */
.L_x_16:
[----:B------:R-:W1:Y:S01]  /*0dd0*/  S2UR UR11, SR_CTAID.X ;  /* 0x00000000000b79c3 */ /* 0x000e620000002500 */
[----:B------:R-:W-:-:S05]  /*0de0*/  CS2R.32 R3, SR_CgaSize ;  /* 0x0000000000037805 */ /* 0x000fca0000008a00 */
[----:B------:R-:W-:-:S05]  /*0df0*/  IMAD R3, R3, -0xa0, RZ ;  /* 0xffffff6003037824 */ /* 0x000fca00078e02ff */
[----:B------:R-:W-:-:S14]  /*0e00*/  R2UR UR8, R3 ;  /* 0x00000000030872ca */ /* 0x000fdc00000e0000 */
[----:B------:R-:W2:Y:S01]  /*0e10*/  LDCU UR8, c[0x0][UR8+0x2b0] ;  /* 0x00005600080877ac */ /* 0x000ea20008000800 */
[----:B------:R-:W-:Y:S02]  /*0e20*/  PRMT R4, RZ, 0x7610, R4 ;  /* 0x00007610ff047816 */ /* 0x000fe40000000004 */
[----:B------:R-:W-:-:S05]  /*0e30*/  CS2R.32 R3, SR_CgaSize ;  /* 0x0000000000037805 */ /* 0x000fca0000008a00 */
[----:B------:R-:W-:-:S05]  /*0e40*/  IMAD R3, R3, -0xa0, RZ ;  /* 0xffffff6003037824 */ /* 0x000fca00078e02ff */
[----:B------:R-:W-:-:S14]  /*0e50*/  R2UR UR4, R3 ;  /* 0x00000000030472ca */ /* 0x000fdc00000e0000 */
[----:B------:R-:W3:Y:S01]  /*0e60*/  LDCU UR4, c[0x0][UR4+0x2b4] ;  /* 0x00005680040477ac */ /* 0x000ee20008000800 */
[----:B------:R-:W4:Y:S01]  /*0e70*/  S2UR UR9, SR_CTAID.Y ;  /* 0x00000000000979c3 */ /* 0x000f220000002600 */
[----:B------:R-:W-:-:S05]  /*0e80*/  CS2R.32 R3, SR_CgaSize ;  /* 0x0000000000037805 */ /* 0x000fca0000008a00 */
[----:B------:R-:W-:-:S05]  /*0e90*/  IMAD R3, R3, -0xa0, RZ ;  /* 0xffffff6003037824 */ /* 0x000fca00078e02ff */
[----:B------:R-:W-:-:S14]  /*0ea0*/  R2UR UR10, R3 ;  /* 0x00000000030a72ca */ /* 0x000fdc00000e0000 */
[----:B------:R-:W3:Y:S01]  /*0eb0*/  LDCU UR10, c[0x0][UR10+0x2a0] ;  /* 0x000054000a0a77ac */ /* 0x000ee20008000800 */
[----:B------:R-:W3:Y:S01]  /*0ec0*/  LDCU UR15, c[0x0][0xb24] ;  /* 0x00016480ff0f77ac */ /* 0x000ee20008000800 */
[----:B------:R-:W3:Y:S01]  /*0ed0*/  S2UR UR36, SR_CTAID.Z ;  /* 0x00000000002479c3 */ /* 0x000ee20000002700 */
[----:B------:R-:W3:Y:S01]  /*0ee0*/  LDCU UR13, c[0x0][0xb24] ;  /* 0x00016480ff0d77ac */ /* 0x000ee20008000800 */
[----:B------:R-:W3:Y:S01]  /*0ef0*/  LDCU UR12, c[0x0][0xb30] ;  /* 0x00016600ff0c77ac */ /* 0x000ee20008000800 */
[----:B-1----:R-:W-:Y:S01]  /*0f00*/  I2FP.F32.U32 R0, UR11 ;  /* 0x0000000b00007c45 */ /* 0x002fe20008201000 */
[----:B------:R-:W-:-:S04]  /*0f10*/  UMOV UR55, UR11 ;  /* 0x0000000b00377c82 */ /* 0x000fc80008000000 */
[----:B--2---:R-:W-:Y:S01]  /*0f20*/  FMUL R0, R0, UR8 ;  /* 0x0000000800007c20 */ /* 0x004fe20008400000 */
[----:B------:R-:W-:-:S05]  /*0f30*/  CS2R.32 R3, SR_CgaSize ;  /* 0x0000000000037805 */ /* 0x000fca0000008a00 */
[----:B------:R-:W-:-:S05]  /*0f40*/  IMAD R3, R3, -0xa0, RZ ;  /* 0xffffff6003037824 */ /* 0x000fca00078e02ff */
[----:B------:R-:W-:-:S14]  /*0f50*/  R2UR UR8, R3 ;  /* 0x00000000030872ca */ /* 0x000fdc00000e0000 */
[----:B------:R-:W1:Y:S01]  /*0f60*/  LDCU UR8, c[0x0][UR8+0x2a4] ;  /* 0x00005480080877ac */ /* 0x000e620008000800 */
[----:B----4-:R-:W-:Y:S01]  /*0f70*/  I2FP.F32.U32 R3, UR9 ;  /* 0x0000000900037c45 */ /* 0x010fe20008201000 */
[----:B------:R3:W2:Y:S01]  /*0f80*/  F2I.U32.TRUNC.NTZ R2, R0 ;  /* 0x0000000000027305 */ /* 0x0006a2000020f000 */
[----:B------:R-:W-:-:S03]  /*0f90*/  UMOV UR54, UR9 ;  /* 0x0000000900367c82 */ /* 0x000fc60008000000 */
[----:B---3--:R-:W-:Y:S01]  /*0fa0*/  FMUL R0, R3, UR4 ;  /* 0x0000000403007c20 */ /* 0x008fe20008400000 */
[----:B--2---:R-:W-:Y:S01]  /*0fb0*/  R2UR UR49, R2 ;  /* 0x00000000023172ca */ /* 0x004fe200000e0000 */
[----:B------:R-:W-:-:S04]  /*0fc0*/  ULOP3.LUT UR4, UR7, 0x1, URZ, 0xc0, !UPT ;  /* 0x0000000107047892 */ /* 0x000fc8000f8ec0ff */
[----:B------:R-:W2:Y:S01]  /*0fd0*/  F2I.U32.TRUNC.NTZ R0, R0 ;  /* 0x0000000000007305 */ /* 0x000ea2000020f000 */
[----:B------:R-:W-:-:S04]  /*0fe0*/  UISETP.NE.U32.AND UP5, UPT, UR4, 0x1, UPT ;  /* 0x000000010400788c */ /* 0x000fc8000bfa5070 */
[----:B------:R-:W-:-:S03]  /*0ff0*/  USEL UR4, URZ, 0x1e00, UP5 ;  /* 0x00001e00ff047887 */ /* 0x000fc6000a800000 */
[----:B------:R-:W-:-:S04]  /*1000*/  UIADD3 UR49, UPT, UPT, -UR49, URZ, URZ ;  /* 0x000000ff31317290 */ /* 0x000fc8000fffe1ff */
[----:B------:R-:W-:Y:S01]  /*1010*/  UIMAD UR49, UR10, UR49, UR11 ;  /* 0x000000310a3172a4 */ /* 0x000fe2000f8e020b */
[----:B--2---:R-:W-:-:S13]  /*1020*/  R2UR UR48, R0 ;  /* 0x00000000003072ca */ /* 0x004fda00000e0000 */
[----:B------:R-:W-:-:S04]  /*1030*/  UIADD3 UR48, UPT, UPT, -UR48, URZ, URZ ;  /* 0x000000ff30307290 */ /* 0x000fc8000fffe1ff */
[----:B-1----:R-:W-:Y:S01]  /*1040*/  UIMAD UR48, UR8, UR48, UR9 ;  /* 0x00000030083072a4 */ /* 0x002fe2000f8e0209 */
[----:B------:R-:W-:Y:S11]  /*1050*/  BRA.U UP4, `(.L_x_17) ;  /* 0x0000000104287547 */ /* 0x000ff6000b800000 */
[----:B------:R-:W-:-:S04]  /*1060*/  UISETP.NE.AND UP0, UPT, UR48, URZ, UPT ;  /* 0x000000ff3000728c */ /* 0x000fc8000bf05270 */
[----:B------:R-:W-:Y:S02]  /*1070*/  USEL UR8, URZ, 0x2, UP0 ;  /* 0x00000002ff087887 */ /* 0x000fe40008000000 */
[----:B------:R-:W-:-:S04]  /*1080*/  UISETP.NE.AND UP0, UPT, UR48, URZ, UPT ;  /* 0x000000ff3000728c */ /* 0x000fc8000bf05270 */
[----:B------:R-:W-:-:S04]  /*1090*/  UISETP.EQ.OR UP0, UPT, UR49, URZ, !UP0 ;  /* 0x000000ff3100728c */ /* 0x000fc8000c702670 */
[----:B------:R-:W-:Y:S02]  /*10a0*/  USEL UR9, URZ, 0x1, !UP0 ;  /* 0x00000001ff097887 */ /* 0x000fe4000c000000 */
[----:B------:R-:W-:-:S04]  /*10b0*/  UISETP.NE.AND UP0, UPT, UR49, 0x1, UPT ;  /* 0x000000013100788c */ /* 0x000fc8000bf05270 */
[----:B------:R-:W-:-:S04]  /*10c0*/  USEL UR8, UR8, 0x2, UP0 ;  /* 0x0000000208087887 */ /* 0x000fc80008000000 */
[----:B------:R-:W-:-:S06]  /*10d0*/  UIADD3 UR8, UPT, UPT, UR9, UR8, URZ ;  /* 0x0000000809087290 */ /* 0x000fcc000fffe0ff */
[----:B------:R-:W-:-:S04]  /*10e0*/  MOV R0, UR8 ;  /* 0x0000000800007c02 */ /* 0x000fc80008000f00 */
[----:B------:R-:W-:-:S07]  /*10f0*/  PRMT R4, R0, 0x7610, R4 ;  /* 0x0000761000047816 */ /* 0x000fce0000000004 */
.L_x_17:
[----:B------:R-:W-:-:S09]  /*1100*/  UISETP.GE.AND UP0, UPT, UR15, 0x1, UPT ;  /* 0x000000010f00788c */ /* 0x000fd2000bf06270 */
[----:B------:R-:W-:Y:S05]  /*1110*/  BRA.U !UP0, `(.L_x_18) ;  /* 0x0000000108d47547 */ /* 0x000fea000b800000 */
[----:B------:R-:W1:Y:S01]  /*1120*/  LDCU.128 UR8, c[0x0][0xb10] ;  /* 0x00016200ff0877ac */ /* 0x000e620008000c00 */
[----:B------:R-:W2:Y:S01]  /*1130*/  LDCU UR14, c[0x0][0xb0c] ;  /* 0x00016180ff0e77ac */ /* 0x000ea20008000800 */
[----:B------:R-:W3:Y:S01]  /*1140*/  LDCU UR16, c[0x0][0x370] ;  /* 0x00006e00ff1077ac */ /* 0x000ee20008000800 */
[----:B------:R-:W4:Y:S01]  /*1150*/  LDCU UR17, c[0x0][0x374] ;  /* 0x00006e80ff1177ac */ /* 0x000f220008000800 */
[----:B------:R-:W-:Y:S02]  /*1160*/  UISETP.NE.AND UP1, UPT, UR15, 0x1, UPT ;  /* 0x000000010f00788c */ /* 0x000fe4000bf25270 */
[----:B-1----:R-:W-:Y:S02]  /*1170*/  UIMAD.WIDE.U32 UR18, UR55, UR8, URZ ;  /* 0x00000008371272a5 */ /* 0x002fe4000f8e00ff */
[----:B------:R-:W-:Y:S02]  /*1180*/  UIMAD.WIDE.U32 UR22, UR54, UR11, URZ ;  /* 0x0000000b361672a5 */ /* 0x000fe4000f8e00ff */
[----:B--2---:R-:W-:-:S03]  /*1190*/  UISETP.NE.AND UP0, UPT, UR14, 0x1, UPT ;  /* 0x000000010e00788c */ /* 0x004fc6000bf05270 */
[----:B------:R-:W-:Y:S01]  /*11a0*/  UMOV UR18, UR19 ;  /* 0x0000001300127c82 */ /* 0x000fe20008000000 */
[----:B---3--:R-:W-:Y:S01]  /*11b0*/  UIMAD.WIDE.U32 UR20, UR16, UR8, URZ ;  /* 0x00000008101472a5 */ /* 0x008fe2000f8e00ff */
[----:B------:R-:W1:Y:S01]  /*11c0*/  LDCU UR8, c[0x0][0xb20] ;  /* 0x00016400ff0877ac */ /* 0x000e620008000800 */
[----:B------:R-:W-:-:S05]  /*11d0*/  USHF.R.U32.HI UR18, URZ, UR9, UR18 ;  /* 0x00000009ff127299 */ /* 0x000fca0008011612 */
[----:B------:R-:W-:Y:S02]  /*11e0*/  UMOV UR20, UR21 ;  /* 0x0000001500147c82 */ /* 0x000fe40008000000 */
[----:B------:R-:W-:Y:S02]  /*11f0*/  @UP0 USHF.R.U32.HI UR16, URZ, UR9, UR20 ;  /* 0x00000009ff100299 */ /* 0x000fe40008011614 */
[----:B------:R-:W-:Y:S02]  /*1200*/  USEL UR18, UR55, UR18, !UP0 ;  /* 0x0000001237127287 */ /* 0x000fe4000c000000 */
[----:B------:R-:W-:Y:S02]  /*1210*/  UISETP.NE.AND UP0, UPT, UR10, 0x1, UPT ;  /* 0x000000010a00788c */ /* 0x000fe4000bf05270 */
[----:B----4-:R-:W-:-:S03]  /*1220*/  UIMAD.WIDE.U32 UR20, UR17, UR11, URZ ;  /* 0x0000000b111472a5 */ /* 0x010fc6000f8e00ff */
[----:B------:R-:W-:Y:S02]  /*1230*/  UMOV UR11, UR23 ;  /* 0x00000017000b7c82 */ /* 0x000fe40008000000 */
[----:B-1----:R-:W-:Y:S02]  /*1240*/  USHF.R.U32.HI UR11, URZ, UR8, UR11 ;  /* 0x00000008ff0b7299 */ /* 0x002fe4000801160b */
[----:B------:R-:W-:Y:S02]  /*1250*/  UMOV UR20, UR21 ;  /* 0x0000001500147c82 */ /* 0x000fe40008000000 */
[----:B------:R-:W-:Y:S01]  /*1260*/  @UP0 USHF.R.U32.HI UR17, URZ, UR8, UR20 ;  /* 0x00000008ff110299 */ /* 0x000fe20008011614 */
[----:B------:R-:W1:Y:S01]  /*1270*/  LDCU.64 UR8, c[0x0][0xb28] ;  /* 0x00016500ff0877ac */ /* 0x000e620008000a00 */
[----:B------:R-:W-:Y:S02]  /*1280*/  USEL UR11, UR54, UR11, !UP0 ;  /* 0x0000000b360b7287 */ /* 0x000fe4000c000000 */
[----:B-1----:R-:W-:-:S02]  /*1290*/  UIMAD.WIDE.U32 UR22, UR17, UR8, URZ ;  /* 0x00000008111672a5 */ /* 0x002fc4000f8e00ff */
[----:B------:R-:W-:-:S05]  /*12a0*/  UIMAD.WIDE.U32 UR20, UR16, UR8, URZ ;  /* 0x00000008101472a5 */ /* 0x000fca000f8e00ff */
[----:B------:R-:W-:Y:S01]  /*12b0*/  UMOV UR19, UR23 ;  /* 0x0000001700137c82 */ /* 0x000fe20008000000 */
[----:B------:R-:W-:Y:S02]  /*12c0*/  UIMAD.WIDE.U32 UR22, UR11, UR8, URZ ;  /* 0x000000080b1672a5 */ /* 0x000fe4000f8e00ff */
[----:B------:R-:W-:Y:S01]  /*12d0*/  @UP1 USHF.R.U32.HI UR17, URZ, UR9, UR19 ;  /* 0x00000009ff111299 */ /* 0x000fe20008011613 */
[----:B------:R-:W-:Y:S02]  /*12e0*/  UMOV UR20, UR21 ;  /* 0x0000001500147c82 */ /* 0x000fe40008000000 */
[----:B------:R-:W-:Y:S02]  /*12f0*/  @UP1 USHF.R.U32.HI UR16, URZ, UR9, UR20 ;  /* 0x00000009ff101299 */ /* 0x000fe40008011614 */
[----:B------:R-:W-:Y:S02]  /*1300*/  UIMAD UR17, UR17, UR15, URZ ;  /* 0x0000000f111172a4 */ /* 0x000fe4000f8e02ff */
[----:B------:R-:W-:-:S02]  /*1310*/  UIMAD UR19, UR16, UR15, URZ ;  /* 0x0000000f101372a4 */ /* 0x000fc4000f8e02ff */
[----:B------:R-:W-:Y:S02]  /*1320*/  UISETP.GE.AND UP0, UPT, UR11, UR17, UPT ;  /* 0x000000110b00728c */ /* 0x000fe4000bf06270 */
[----:B------:R-:W-:Y:S02]  /*1330*/  UIMAD.WIDE.U32 UR20, UR18, UR8, URZ ;  /* 0x00000008121472a5 */ /* 0x000fe4000f8e00ff */
[----:B------:R-:W-:Y:S01]  /*1340*/  UISETP.GE.OR UP0, UPT, UR18, UR19, UP0 ;  /* 0x000000131200728c */ /* 0x000fe20008706670 */
[----:B------:R-:W-:Y:S01]  /*1350*/  UMOV UR8, UR23 ;  /* 0x0000001700087c82 */ /* 0x000fe20008000000 */
[----:B------:R-:W-:Y:S02]  /*1360*/  UIADD3 UR17, UPT, UPT, -UR18, URZ, URZ ;  /* 0x000000ff12117290 */ /* 0x000fe4000fffe1ff */
[----:B------:R-:W-:Y:S02]  /*1370*/  USHF.R.U32.HI UR8, URZ, UR9, UR8 ;  /* 0x00000009ff087299 */ /* 0x000fe40008011608 */
[----:B------:R-:W-:-:S05]  /*1380*/  UIMAD UR17, UR14, UR17, UR55 ;  /* 0x000000110e1172a4 */ /* 0x000fca000f8e0237 */
[----:B------:R-:W-:Y:S02]  /*1390*/  @!UP0 UMOV UR19, UR21 ;  /* 0x0000001500138c82 */ /* 0x000fe40008000000 */
[----:B------:R-:W-:Y:S02]  /*13a0*/  @!UP0 USHF.R.U32.HI UR19, URZ, UR9, UR19 ;  /* 0x00000009ff138299 */ /* 0x000fe40008011613 */
[----:B------:R-:W-:Y:S02]  /*13b0*/  USEL UR9, UR11, UR8, !UP1 ;  /* 0x000000080b097287 */ /* 0x000fe4000c800000 */
[----:B------:R-:W-:Y:S02]  /*13c0*/  @!UP0 USEL UR19, UR18, UR19, !UP1 ;  /* 0x0000001312138287 */ /* 0x000fe4000c800000 */
[----:B------:R-:W-:-:S04]  /*13d0*/  UIADD3 UR8, UPT, UPT, -UR9, URZ, URZ ;  /* 0x000000ff09087290 */ /* 0x000fc8000fffe1ff */
[----:B------:R-:W-:-:S04]  /*13e0*/  UIMAD UR8, UR15, UR8, UR11 ;  /* 0x000000080f0872a4 */ /* 0x000fc8000f8e020b */
[----:B------:R-:W-:Y:S02]  /*13f0*/  @!UP0 UIMAD UR8, UR8, UR16, UR19 ;  /* 0x00000010080882a4 */ /* 0x000fe4000f8e0213 */
[----:B------:R-:W-:Y:S02]  /*1400*/  @!UP0 UIADD3 UR19, UPT, UPT, UR9, -UR19, URZ ;  /* 0x8000001309138290 */ /* 0x000fe4000fffe0ff */
[----:B------:R-:W-:Y:S02]  /*1410*/  UIADD3 UR9, UPT, UPT, -UR11, URZ, URZ ;  /* 0x000000ff0b097290 */ /* 0x000fe4000fffe1ff */
[----:B------:R-:W-:Y:S02]  /*1420*/  @!UP0 UIMAD UR11, UR19, UR15, UR18 ;  /* 0x0000000f130b82a4 */ /* 0x000fe4000f8e0212 */
[----:B------:R-:W-:Y:S01]  /*1430*/  UIMAD UR9, UR10, UR9, UR54 ;  /* 0x000000090a0972a4 */ /* 0x000fe2000f8e0236 */
[----:B------:R-:W-:-:S03]  /*1440*/  @!UP0 UMOV UR18, UR8 ;  /* 0x0000000800128c82 */ /* 0x000fc60008000000 */
[----:B------:R-:W-:Y:S02]  /*1450*/  UIMAD UR54, UR11, UR10, UR9 ;  /* 0x0000000a0b3672a4 */ /* 0x000fe4000f8e0209 */
[----:B------:R-:W-:-:S12]  /*1460*/  UIMAD UR55, UR18, UR14, UR17 ;  /* 0x0000000e123772a4 */ /* 0x000fd8000f8e0211 */
.L_x_18:
[----:B------:R-:W-:-:S09]  /*1470*/  UISETP.NE.AND UP0, UPT, UR12, 0x1, UPT ;  /* 0x000000010c00788c */ /* 0x000fd2000bf05270 */
[----:B------:R-:W-:Y:S05]  /*1480*/  BRA.U UP0, `(.L_x_19) ;  /* 0x0000000100447547 */ /* 0x000fea000b800000 */
[----:B------:R-:W1:Y:S01]  /*1490*/  LDCU.128 UR8, c[0x0][0xb10] ;  /* 0x00016200ff0877ac */ /* 0x000e620008000c00 */
[----:B------:R-:W2:Y:S01]  /*14a0*/  LDCU UR12, c[0x0][0xb0c] ;  /* 0x00016180ff0c77ac */ /* 0x000ea20008000800 */
[----:B-1----:R-:W-:Y:S02]  /*14b0*/  UIMAD.WIDE.U32 UR14, UR55, UR8, URZ ;  /* 0x00000008370e72a5 */ /* 0x002fe4000f8e00ff */
[----:B--2---:R-:W-:-:S05]  /*14c0*/  UISETP.NE.AND UP0, UPT, UR12, 0x1, UPT ;  /* 0x000000010c00788c */ /* 0x004fca000bf05270 */
[----:B------:R-:W-:Y:S01]  /*14d0*/  UMOV UR8, UR15 ;  /* 0x0000000f00087c82 */ /* 0x000fe20008000000 */
[----:B------:R-:W-:Y:S02]  /*14e0*/  UIMAD.WIDE.U32 UR14, UR54, UR11, URZ ;  /* 0x0000000b360e72a5 */ /* 0x000fe4000f8e00ff */
[----:B------:R-:W-:Y:S01]  /*14f0*/  USHF.R.U32.HI UR9, URZ, UR9, UR8 ;  /* 0x00000009ff097299 */ /* 0x000fe20008011608 */
[----:B------:R-:W1:Y:S04]  /*1500*/  LDCU UR8, c[0x0][0xb20] ;  /* 0x00016400ff0877ac */ /* 0x000e680008000800 */
[----:B------:R-:W-:Y:S01]  /*1510*/  UMOV UR11, UR15 ;  /* 0x0000000f000b7c82 */ /* 0x000fe20008000000 */
[----:B------:R-:W-:Y:S02]  /*1520*/  USEL UR9, UR55, UR9, !UP0 ;  /* 0x0000000937097287 */ /* 0x000fe4000c000000 */
[----:B------:R-:W-:-:S02]  /*1530*/  UISETP.NE.AND UP0, UPT, UR10, 0x1, UPT ;  /* 0x000000010a00788c */ /* 0x000fc4000bf05270 */
[----:B-1----:R-:W-:-:S04]  /*1540*/  USHF.R.U32.HI UR8, URZ, UR8, UR11 ;  /* 0x00000008ff087299 */ /* 0x002fc8000801160b */
[----:B------:R-:W-:-:S04]  /*1550*/  USEL UR8, UR54, UR8, !UP0 ;  /* 0x0000000836087287 */ /* 0x000fc8000c000000 */
[----:B------:R-:W-:Y:S02]  /*1560*/  UIADD3 UR11, UPT, UPT, UR9, -UR8, URZ ;  /* 0x80000008090b7290 */ /* 0x000fe4000fffe0ff */
[----:B------:R-:W-:Y:S02]  /*1570*/  UIADD3 UR8, UPT, UPT, -UR9, UR8, URZ ;  /* 0x0000000809087290 */ /* 0x000fe4000fffe1ff */
[----:B------:R-:W-:Y:S02]  /*1580*/  UIMAD UR54, UR11, UR10, UR54 ;  /* 0x0000000a0b3672a4 */ /* 0x000fe4000f8e0236 */
[----:B------:R-:W-:-:S12]  /*1590*/  UIMAD UR55, UR8, UR12, UR55 ;  /* 0x0000000c083772a4 */ /* 0x000fd8000f8e0237 */
.L_x_19:
[----:B------:R-:W-:Y:S02]  /*15a0*/  UISETP.EQ.U32.AND UP0, UPT, UR6, 0x1, UPT ;  /* 0x000000010600788c */ /* 0x000fe4000bf02070 */
[----:B------:R-:W-:-:S07]  /*15b0*/  UISETP.NE.AND UP1, UPT, UR5, 0x2, UPT ;  /* 0x000000020500788c */ /* 0x000fce000bf25270 */
[----:B------:R-:W-:Y:S05]  /*15c0*/  BRA.U !UP0, `(.L_x_20) ;  /* 0x00000001080c7547 */ /* 0x000fea000b800000 */
[----:B------:R-:W-:Y:S01]  /*15d0*/  UCGABAR_WAIT ;  /* 0x0000000000007dc7 */ /* 0x000fe20008000000 */
[----:B------:R-:W-:Y:S01]  /*15e0*/  CCTL.IVALL ;  /* 0x00000000ff00798f */ /* 0x000fe20002000000 */
[----:B------:R-:W-:Y:S05]  /*15f0*/  BRA `(.L_x_21) ;  /* 0x0000000000047947 */ /* 0x000fea0003800000 */
.L_x_20:
[----:B------:R-:W-:Y:S06]  /*1600*/  BAR.SYNC.DEFER_BLOCKING 0x0 ;  /* 0x0000000000007b1d */ /* 0x000fec0000010000 */
.L_x_21:
[----:B------:R-:W-:Y:S05]  /*1610*/  BRA.U UP1, `(.L_x_22) ;  /* 0x0000001101c07547 */ /* 0x000fea000b800000 */
[----:B------:R-:W1:Y:S01]  /*1620*/  LDCU UR6, c[0x0][0x38c] ;  /* 0x00007180ff0677ac */ /* 0x000e620008000800 */
[----:B------:R-:W-:Y:S01]  /*1630*/  PLOP3.LUT P1, PT, PT, PT, UP3, 0x80, 0x8 ;  /* 0x000000000008781c */ /* 0x000fe20003f2f038 */
[----:B------:R-:W-:Y:S01]  /*1640*/  HFMA2 R12, -RZ, RZ, 0, 0 ;  /* 0x00000000ff0c7431 */ /* 0x000fe200000001ff */
[----:B------:R-:W-:Y:S01]  /*1650*/  ISETP.EQ.OR P2, PT, R14, RZ, P3 ;  /* 0x000000ff0e00720c */ /* 0x000fe20001f42670 */
[----:B------:R-:W-:Y:S01]  /*1660*/  UISETP.NE.AND UP0, UPT, UR5, URZ, UPT ;  /* 0x000000ff0500728c */ /* 0x000fe2000bf05270 */
[----:B------:R-:W-:Y:S01]  /*1670*/  PLOP3.LUT P1, PT, P1, PT, PT, 0x8, 0x80 ;  /* 0x000000000080781c */ /* 0x000fe20000f2e170 */
[----:B------:R-:W-:Y:S01]  /*1680*/  USEL UR15, URZ, 0x1, UP6 ;  /* 0x00000001ff0f7887 */ /* 0x000fe2000b000000 */
[----:B------:R-:W-:Y:S01]  /*1690*/  IMAD.MOV.U32 R0, RZ, RZ, 0x1 ;  /* 0x00000001ff007424 */ /* 0x000fe200078e00ff */
[----:B------:R-:W-:Y:S01]  /*16a0*/  UMOV UR14, 0x400 ;  /* 0x00000400000e7882 */ /* 0x000fe20000000000 */
[----:B------:R-:W-:Y:S01]  /*16b0*/  IMAD.MOV.U32 R9, RZ, RZ, RZ ;  /* 0x000000ffff097224 */ /* 0x000fe200078e00ff */
[----:B------:R-:W-:Y:S01]  /*16c0*/  USEL UR15, UR15, 0x2, UP0 ;  /* 0x000000020f0f7887 */ /* 0x000fe20008000000 */
[----:B------:R-:W-:Y:S01]  /*16d0*/  IMAD.MOV.U32 R10, RZ, RZ, RZ ;  /* 0x000000ffff0a7224 */ /* 0x000fe200078e00ff */
[----:B------:R-:W-:Y:S01]  /*16e0*/  ULEA UR14, UR7, UR14, 0x18 ;  /* 0x0000000e070e7291 */ /* 0x000fe2000f8ec0ff */
[----:B------:R-:W-:Y:S01]  /*16f0*/  MOV R11, 0x1 ;  /* 0x00000001000b7802 */ /* 0x000fe20000000f00 */
[----:B------:R-:W2:Y:S01]  /*1700*/  LDCU UR22, c[0x0][0x370] ;  /* 0x00006e00ff1677ac */ /* 0x000ea20008000800 */
[----:B-1----:R-:W-:Y:S01]  /*1710*/  UIADD3 UR26, UPT, UPT, UR6, 0x3f, URZ ;  /* 0x0000003f061a7890 */ /* 0x002fe2000fffe0ff */
[----:B------:R-:W1:Y:S03]  /*1720*/  LDCU.64 UR28, c[0x0][0x348] ;  /* 0x00006900ff1c77ac */ /* 0x000e660008000a00 */
[----:B------:R-:W-:-:S02]  /*1730*/  USHF.R.S32.HI UR5, URZ, 0x1f, UR26 ;  /* 0x0000001fff057899 */ /* 0x000fc4000801141a */
[----:B------:R-:W-:Y:S02]  /*1740*/  USHF.R.U32.HI UR23, URZ, 0x6, UR4 ;  /* 0x00000006ff177899 */ /* 0x000fe40008011604 */
[----:B------:R-:W-:Y:S02]  /*1750*/  ULEA.HI UR26, UR5, UR26, URZ, 0x6 ;  /* 0x0000001a051a7291 */ /* 0x000fe4000f8f30ff */
[----:B------:R-:W-:Y:S02]  /*1760*/  UIADD3 UR5, UPT, UPT, UR6, -0x1, URZ ;  /* 0xffffffff06057890 */ /* 0x000fe4000fffe0ff */
[----:B------:R-:W-:Y:S02]  /*1770*/  USHF.R.S32.HI UR26, URZ, 0x6, UR26 ;  /* 0x00000006ff1a7899 */ /* 0x000fe4000801141a */
[----:B------:R-:W-:Y:S02]  /*1780*/  UISETP.GE.U32.AND UP1, UPT, UR5, -0x7f, UPT ;  /* 0xffffff810500788c */ /* 0x000fe4000bf26070 */
[----:B------:R-:W-:-:S02]  /*1790*/  UISETP.LT.U32.AND UP0, UPT, UR26, 0x4, UPT ;  /* 0x000000041a00788c */ /* 0x000fc4000bf01070 */
[----:B------:R-:W-:Y:S02]  /*17a0*/  UIADD3 UR5, UPT, UPT, UR14, 0x3c00, URZ ;  /* 0x00003c000e057890 */ /* 0x000fe4000fffe0ff */
[----:B------:R-:W-:Y:S02]  /*17b0*/  USEL UR25, UR26, 0x4, UP0 ;  /* 0x000000041a197887 */ /* 0x000fe40008000000 */
[----:B------:R-:W-:Y:S02]  /*17c0*/  @UP5 UIADD3 UR5, UPT, UPT, UR14, URZ, URZ ;  /* 0x000000ff0e055290 */ /* 0x000fe4000fffe0ff */
[----:B------:R-:W-:Y:S02]  /*17d0*/  UIADD3 UR27, UPT, UPT, UR25, -0x1, URZ ;  /* 0xffffffff191b7890 */ /* 0x000fe4000fffe0ff */
[----:B------:R-:W-:Y:S02]  /*17e0*/  @UP1 UIADD3 UR27, UPT, UPT, UR25, URZ, URZ ;  /* 0x000000ff191b1290 */ /* 0x000fe4000fffe0ff */
[----:B------:R-:W-:Y:S01]  /*17f0*/  UIADD3 UR24, UPT, UPT, UR6, 0x7e, URZ ;  /* 0x0000007e06187890 */ /* 0x000fe2000fffe0ff */
[----:B------:R-:W3:Y:S01]  /*1800*/  LDCU UR21, c[0x0][0x374] ;  /* 0x00006e80ff1577ac */ /* 0x000ee20008000800 */
[----:B------:R-:W-:-:S02]  /*1810*/  UIADD3 UR5, UPT, UPT, UR5, 0x17300, URZ ;  /* 0x0001730005057890 */ /* 0x000fc4000fffe0ff */
[----:B------:R-:W-:Y:S02]  /*1820*/  UIADD3 UR38, UPT, UPT, UR26, -UR25, URZ ;  /* 0x800000191a267290 */ /* 0x000fe4000fffe0ff */
[----:B------:R-:W-:Y:S01]  /*1830*/  UIADD3 UR27, UPT, UPT, UR27, 0x1, URZ ;  /* 0x000000011b1b7890 */ /* 0x000fe2000fffe0ff */
[----:B-12---:R-:W-:-:S11]  /*1840*/  UMOV UR37, URZ ;  /* 0x000000ff00257c82 */ /* 0x006fd60008000000 */
.L_x_42:
[----:B------:R-:W-:-:S09]  /*1850*/  UISETP.NE.AND UP0, UPT, UR7, URZ, UPT ;  /* 0x000000ff0700728c */ /* 0x000fd2000bf05270 */
[----:B------:R-:W-:Y:S05]  /*1860*/  BRA.U UP0, `(.L_x_23) ;  /* 0x0000000100287547 */ /* 0x000fea000b800000 */
[----:B------:R-:W-:Y:S02]  /*1870*/  LEA R2, R10, UR14, 0x3 ;  /* 0x0000000e0a027c11 */ /* 0x000fe4000f8e18ff */
[----:B------:R-:W-:-:S04]  /*1880*/  SHF.L.U32 R3, R11, 0x1f, RZ ;  /* 0x0000001f0b037819 */ /* 0x000fc800000006ff */
[----:B------:R-:W1:Y:S02]  /*1890*/  SYNCS.PHASECHK.TRANS64.TRYWAIT P0, [R2+URZ+0xe0], R3 ;  /* 0x0000e003020075a7 */ /* 0x000e6400080011ff */
[----:B-1----:R-:W-:Y:S05]  /*18a0*/  @!P0 BRA `(.L_x_24) ;  /* 0x0000008800ac8947 */ /* 0x002fea0003800000 */
.L_x_123:
[----:B------:R1:W-:Y:S02]  /*18b0*/  SYNCS.ARRIVE.TRANS64.A1T0 RZ, [R2+URZ+0xd0], RZ ;  /* 0x0000d0ff02ff79a7 */ /* 0x0003e400081000ff */
[----:B-1----:R-:W-:-:S05]  /*18c0*/  VIADD R2, R10, 0x1 ;  /* 0x000000010a027836 */ /* 0x002fca0000000000 */
[----:B------:R-:W-:-:S04]  /*18d0*/  ISETP.NE.AND P0, PT, R2, 0x2, PT ;  /* 0x000000020200780c */ /* 0x000fc80003f05270 */
[----:B------:R-:W-:Y:S02]  /*18e0*/  SEL R3, RZ, 0x1, P0 ;  /* 0x00000001ff037807 */ /* 0x000fe40000000000 */
[----:B------:R-:W-:Y:S02]  /*18f0*/  SEL R10, R2, RZ, P0 ;  /* 0x000000ff020a7207 */ /* 0x000fe40000000000 */
[----:B------:R-:W-:-:S07]  /*1900*/  LOP3.LUT R11, R11, R3, RZ, 0x3c, !PT ;  /* 0x000000030b0b7212 */ /* 0x000fce00078e3cff */
.L_x_23:
[----:B------:R-:W-:Y:S01]  /*1910*/  ULEA UR6, UR37, UR14, 0x3 ;  /* 0x0000000e25067291 */ /* 0x000fe2000f8e18ff */
[----:B------:R-:W-:Y:S01]  /*1920*/  SHF.L.U32 R2, R0, 0x1f, RZ ;  /* 0x0000001f00027819 */ /* 0x000fe200000006ff */
[----:B------:R-:W-:Y:S02]  /*1930*/  UISETP.GE.U32.AND UP0, UPT, UR24, 0x7f, UPT ;  /* 0x0000007f1800788c */ /* 0x000fe4000bf06070 */
[----:B------:R-:W-:Y:S02]  /*1940*/  USHF.L.U32 UR35, UR55, 0x6, URZ ;  /* 0x0000000637237899 */ /* 0x000fe400080006ff */
[----:B------:R-:W-:Y:S01]  /*1950*/  UIMAD UR19, UR54, 0xf0, UR23 ;  /* 0x000000f0361378a4 */ /* 0x000fe2000f8e0217 */
[----:B------:R-:W-:Y:S02]  /*1960*/  UMOV UR32, URZ ;  /* 0x000000ff00207c82 */ /* 0x000fe40008000000 */
[----:B------:R1:W2:Y:S02]  /*1970*/  SYNCS.PHASECHK.TRANS64.TRYWAIT P0, [UR6+0x20], R2 ;  /* 0x00002002ff0075a7 */ /* 0x0002a40008001106 */
[----:B------:R-:W-:Y:S07]  /*1980*/  BRA.U !UP0, `(.L_x_25) ;  /* 0x0000000108c07547 */ /* 0x000fee000b800000 */
[----:B------:R-:W-:Y:S01]  /*1990*/  UMOV UR9, URZ ;  /* 0x000000ff00097c82 */ /* 0x000fe20008000000 */
[----:B------:R-:W-:-:S05]  /*19a0*/  UMOV UR8, UR37 ;  /* 0x0000002500087c82 */ /* 0x000fca0008000000 */
.L_x_31:
[----:B--2---:R-:W-:Y:S01]  /*19b0*/  @!P3 MOV R3, 0x9800 ;  /* 0x000098000003b802 */ /* 0x004fe20000000f00 */
[----:B------:R-:W-:Y:S01]  /*19c0*/  ULEA UR33, UR8, UR14, 0x3 ;  /* 0x0000000e08217291 */ /* 0x000fe2000f8e18ff */
[----:B-12---:R-:W-:Y:S11]  /*19d0*/  @P0 BRA `(.L_x_26) ;  /* 0x00000000000c0947 */ /* 0x006ff60003800000 */
[----:B-1----:R-:W-:Y:S04]  /*19e0*/  SHF.L.U32 R2, R0, 0x1f, RZ ;  /* 0x0000001f00027819 */ /* 0x002fe800000006ff */
[----:B------:R-:W1:Y:S02]  /*19f0*/  SYNCS.PHASECHK.TRANS64.TRYWAIT P0, [UR33+0x20], R2 ;  /* 0x00002002ff0075a7 */ /* 0x000e640008001121 */
[----:B-1----:R-:W-:Y:S05]  /*1a00*/  @!P0 BRA `(.L_x_27) ;  /* 0x0000008800688947 */ /* 0x002fea0003800000 */
.L_x_26:
[----:B------:R2:W-:Y:S01]  /*1a10*/  @!P3 SYNCS.ARRIVE.TRANS64 RZ, [UR33], R3 ;  /* 0x00000003ffffb9a7 */ /* 0x0005e20008000021 */
[----:B------:R-:W-:Y:S04]  /*1a20*/  ULOP3.LUT UR6, UR15, 0x2, URZ, 0xfc, !UPT ;  /* 0x000000020f067892 */ /* 0x000fe8000f8efcff */
[----:B------:R-:W-:Y:S09]  /*1a30*/  UISETP.NE.AND UP0, UPT, UR6, 0x2, UPT ;  /* 0x000000020600788c */ /* 0x000ff2000bf05270 */
[----:B------:R-:W-:Y:S05]  /*1a40*/  BRA.U UP0, `(.L_x_28) ;  /* 0x0000000100047547 */ /* 0x000fea000b800000 */
[----:B---3--:R-:W-:Y:S05]  /*1a50*/  BPT.TRAP 0x1 ;  /* 0x000000040000795c */ /* 0x008fea0000300000 */
.L_x_28:
[----:B------:R-:W-:Y:S04]  /*1a60*/  BSSY.RECONVERGENT B0, `(.L_x_29) ;  /* 0x0000003000007945 */ /* 0x000fe80003800200 */
[----:B------:R-:W-:Y:S05]  /*1a70*/  @P2 BRA `(.L_x_30) ;  /* 0x0000000000042947 */ /* 0x000fea0003800000 */
[----:B---3--:R-:W-:Y:S05]  /*1a80*/  BPT.TRAP 0x1 ;  /* 0x000000040000795c */ /* 0x008fea0000300000 */
.L_x_30:
[----:B---3--:R-:W-:Y:S05]  /*1a90*/  BSYNC.RECONVERGENT B0 ;  /* 0x0000000000007941 */ /* 0x008fea0003800200 */
.L_x_29:
[----:B------:R-:W-:Y:S02]  /*1aa0*/  UIADD3 UR37, UPT, UPT, UR8, 0x1, URZ ;  /* 0x0000000108257890 */ /* 0x000fe4000fffe0ff */
[----:B------:R-:W-:Y:S02]  /*1ab0*/  ULEA UR32, UR8, UR14, 0xd ;  /* 0x0000000e08207291 */ /* 0x000fe4000f8e68ff */
[----:B------:R-:W-:Y:S02]  /*1ac0*/  UISETP.NE.AND UP0, UPT, UR37, 0x4, UPT ;  /* 0x000000042500788c */ /* 0x000fe4000bf05270 */
[----:B------:R-:W-:Y:S02]  /*1ad0*/  USHF.L.U32 UR34, UR9, 0x6, URZ ;  /* 0x0000000609227899 */ /* 0x000fe400080006ff */
[----:B------:R-:W-:Y:S02]  /*1ae0*/  USEL UR10, URZ, 0x1, UP0 ;  /* 0x00000001ff0a7887 */ /* 0x000fe40008000000 */
[----:B------:R-:W-:Y:S02]  /*1af0*/  USEL UR37, UR37, URZ, UP0 ;  /* 0x000000ff25257287 */ /* 0x000fe40008000000 */
[----:B------:R-:W-:Y:S02]  /*1b00*/  UIADD3 UR32, UPT, UPT, UR32, 0xf300, URZ ;  /* 0x0000f30020207890 */ /* 0x000fe4000fffe0ff */
[----:B------:R-:W-:Y:S01]  /*1b10*/  ULEA UR6, UR37, UR14, 0x3 ;  /* 0x0000000e25067291 */ /* 0x000fe2000f8e18ff */
[----:B------:R-:W-:Y:S01]  /*1b20*/  LOP3.LUT R0, R0, UR10, RZ, 0x3c, !PT ;  /* 0x0000000a00007c12 */ /* 0x000fe2000f8e3cff */
[----:B------:R-:W-:Y:S02]  /*1b30*/  UIADD3 UR10, UP1, UPT, UR28, 0x80, URZ ;  /* 0x000000801c0a7890 */ /* 0x000fe4000ff3e0ff */
[----:B------:R-:W-:Y:S01]  /*1b40*/  UIADD3 UR42, UP0, UPT, UR28, 0x180, URZ ;  /* 0x000001801c2a7890 */ /* 0x000fe2000ff1e0ff */
[----:B-1----:R-:W-:Y:S01]  /*1b50*/  SHF.L.U32 R2, R0, 0x1f, RZ ;  /* 0x0000001f00027819 */ /* 0x002fe200000006ff */
[----:B------:R-:W-:Y:S02]  /*1b60*/  UIADD3.X UR11, UPT, UPT, URZ, UR29, URZ, UP1, !UPT ;  /* 0x0000001dff0b7290 */ /* 0x000fe40008ffe4ff */
[----:B------:R-:W-:Y:S01]  /*1b70*/  UIADD3.X UR43, UPT, UPT, URZ, UR29, URZ, UP0, !UPT ;  /* 0x0000001dff2b7290 */ /* 0x000fe200087fe4ff */
[----:B------:R4:W1:Y:S01]  /*1b80*/  SYNCS.PHASECHK.TRANS64.TRYWAIT P0, [UR6+0x20], R2 ;  /* 0x00002002ff0075a7 */ /* 0x0008620008001106 */
[----:B------:R-:W-:Y:S02]  /*1b90*/  UIMAD UR6, UR8, 0x3c00, UR4 ;  /* 0x00003c00080678a4 */ /* 0x000fe4000f8e0204 */
[----:B------:R-:W-:Y:S01]  /*1ba0*/  UIADD3 UR9, UPT, UPT, UR9, 0x1, URZ ;  /* 0x0000000109097890 */ /* 0x000fe2000fffe0ff */
[----:B------:R-:W-:Y:S01]  /*1bb0*/  UMOV UR40, 0x0 ;  /* 0x0000000000287882 */ /* 0x000fe20000000000 */
[----:B------:R-:W-:Y:S01]  /*1bc0*/  UMOV UR41, 0x10000000 ;  /* 0x1000000000297882 */ /* 0x000fe20000000000 */
[----:B------:R-:W-:Y:S01]  /*1bd0*/  UMOV UR20, UR36 ;  /* 0x0000002400147c82 */ /* 0x000fe20008000000 */
[----:B------:R3:W-:Y:S01]  /*1be0*/  UTMALDG.3D [UR32], [UR10], desc[UR40] ;  /* 0x000028200a0075b4 */ /* 0x0007e20008011000 */
[----:B------:R-:W-:Y:S02]  /*1bf0*/  ULEA UR6, UR6, UR14, 0x1 ;  /* 0x0000000e06067291 */ /* 0x000fe4000f8e08ff */
[----:B------:R-:W-:Y:S02]  /*1c00*/  UISETP.NE.AND UP0, UPT, UR9, UR27, UPT ;  /* 0x0000001b0900728c */ /* 0x000fe4000bf05270 */
[----:B------:R-:W-:Y:S01]  /*1c10*/  UIADD3 UR16, UPT, UPT, UR6, 0x17300, URZ ;  /* 0x0001730006107890 */ /* 0x000fe2000fffe0ff */
[----:B------:R-:W-:Y:S02]  /*1c20*/  UMOV UR17, UR33 ;  /* 0x0000002100117c82 */ /* 0x000fe40008000000 */
[----:B------:R-:W-:Y:S01]  /*1c30*/  UMOV UR6, 0x30000 ;  /* 0x0003000000067882 */ /* 0x000fe20000000000 */
[----:B------:R-:W-:Y:S01]  /*1c40*/  UMOV UR18, UR34 ;  /* 0x0000002200127c82 */ /* 0x000fe20008000000 */
[----:B------:R-:W-:Y:S04]  /*1c50*/  UMOV UR8, UR37 ;  /* 0x0000002500087c82 */ /* 0x000fe80008000000 */
[----:B------:R4:W-:Y:S01]  /*1c60*/  UTMALDG.3D.MULTICAST [UR16], [UR42], UR6, desc[UR40] ;  /* 0x000028102a0073b4 */ /* 0x0009e20008011806 */
[----:B---3--:R-:W-:Y:S01]  /*1c70*/  UMOV UR32, UR27 ;  /* 0x0000001b00207c82 */ /* 0x008fe20008000000 */
[----:B----4-:R-:W-:Y:S05]  /*1c80*/  BRA.U UP0, `(.L_x_31) ;  /* 0xfffffffd00487547 */ /* 0x010fea000b83ffff */
.L_x_25:
[----:B------:R-:W-:Y:S01]  /*1c90*/  ULEA UR6, UR37, UR14, 0x3 ;  /* 0x0000000e25067291 */ /* 0x000fe2000f8e18ff */
[----:B-1----:R-:W-:Y:S01]  /*1ca0*/  SHF.L.U32 R2, R0, 0x1f, RZ ;  /* 0x0000001f00027819 */ /* 0x002fe200000006ff */
[----:B------:R-:W-:Y:S01]  /*1cb0*/  @!P1 SYNCS.ARRIVE.TRANS64.A1T0 RZ, [UR14+0x68], RZ ;  /* 0x000068ffffff99a7 */ /* 0x000fe2000810000e */
[----:B------:R-:W-:-:S06]  /*1cc0*/  UISETP.GT.AND UP0, UPT, UR26, UR25, UPT ;  /* 0x000000191a00728c */ /* 0x000fcc000bf04270 */
[----:B--2---:R1:W2:Y:S03]  /*1cd0*/  SYNCS.PHASECHK.TRANS64.TRYWAIT P0, [UR6+0x20], R2 ;  /* 0x00002002ff0075a7 */ /* 0x0042a60008001106 */
[----:B------:R-:W-:Y:S05]  /*1ce0*/  BRA.U !UP0, `(.L_x_32) ;  /* 0x0000000108bc7547 */ /* 0x000fea000b800000 */
[----:B------:R-:W-:Y:S01]  /*1cf0*/  UIADD3 UR34, UPT, UPT, UR38, UR32, URZ ;  /* 0x0000002026227290 */ /* 0x000fe2000fffe0ff */
[----:B------:R-:W-:-:S11]  /*1d00*/  UMOV UR6, UR37 ;  /* 0x0000002500067c82 */ /* 0x000fd60008000000 */
.L_x_38:
[----:B--2---:R-:W-:Y:S01]  /*1d10*/  @!P3 MOV R3, 0x9800 ;  /* 0x000098000003b802 */ /* 0x004fe20000000f00 */
[----:B----4-:R-:W-:Y:S01]  /*1d20*/  ULEA UR9, UR6, UR14, 0x3 ;  /* 0x0000000e06097291 */ /* 0x010fe2000f8e18ff */
[----:B-12---:R-:W-:Y:S11]  /*1d30*/  @P0 BRA `(.L_x_33) ;  /* 0x00000000000c0947 */ /* 0x006ff60003800000 */
[----:B-1----:R-:W-:Y:S04]  /*1d40*/  SHF.L.U32 R2, R0, 0x1f, RZ ;  /* 0x0000001f00027819 */ /* 0x002fe800000006ff */
[----:B------:R-:W1:Y:S02]  /*1d50*/  SYNCS.PHASECHK.TRANS64.TRYWAIT P0, [UR9+0x20], R2 ;  /* 0x00002002ff0075a7 */ /* 0x000e640008001109 */
[----:B-1----:R-:W-:Y:S05]  /*1d60*/  @!P0 BRA `(.L_x_34) ;  /* 0x0000008400a88947 */ /* 0x002fea0003800000 */
.L_x_33:
[----:B------:R2:W-:Y:S01]  /*1d70*/  @!P3 SYNCS.ARRIVE.TRANS64 RZ, [UR9], R3 ;  /* 0x00000003ffffb9a7 */ /* 0x0005e20008000009 */
[----:B------:R-:W-:Y:S04]  /*1d80*/  ULOP3.LUT UR8, UR15, 0x2, URZ, 0xfc, !UPT ;  /* 0x000000020f087892 */ /* 0x000fe8000f8efcff */
[----:B------:R-:W-:Y:S09]  /*1d90*/  UISETP.NE.AND UP0, UPT, UR8, 0x2, UPT ;  /* 0x000000020800788c */ /* 0x000ff2000bf05270 */
[----:B------:R-:W-:Y:S05]  /*1da0*/  BRA.U UP0, `(.L_x_35) ;  /* 0x0000000100047547 */ /* 0x000fea000b800000 */
[----:B---3--:R-:W-:Y:S05]  /*1db0*/  BPT.TRAP 0x1 ;  /* 0x000000040000795c */ /* 0x008fea0000300000 */
.L_x_35:
[----:B------:R-:W-:Y:S04]  /*1dc0*/  BSSY.RECONVERGENT B0, `(.L_x_36) ;  /* 0x0000003000007945 */ /* 0x000fe80003800200 */
[----:B------:R-:W-:Y:S05]  /*1dd0*/  @P2 BRA `(.L_x_37) ;  /* 0x0000000000042947 */ /* 0x000fea0003800000 */
[----:B---3--:R-:W-:Y:S05]  /*1de0*/  BPT.TRAP 0x1 ;  /* 0x000000040000795c */ /* 0x008fea0000300000 */
.L_x_37:
[----:B---3--:R-:W-:Y:S05]  /*1df0*/  BSYNC.RECONVERGENT B0 ;  /* 0x0000000000007941 */ /* 0x008fea0003800200 */
.L_x_36:
[----:B------:R-:W-:Y:S02]  /*1e00*/  UIADD3 UR37, UPT, UPT, UR6, 0x1, URZ ;  /* 0x0000000106257890 */ /* 0x000fe4000fffe0ff */
[----:B------:R-:W-:Y:S02]  /*1e10*/  UIADD3 UR44, UP1, UPT, UR28, 0x80, URZ ;  /* 0x000000801c2c7890 */ /* 0x000fe4000ff3e0ff */
[----:B------:R-:W-:Y:S02]  /*1e20*/  UISETP.NE.AND UP0, UPT, UR37, 0x4, UPT ;  /* 0x000000042500788c */ /* 0x000fe4000bf05270 */
[----:B------:R-:W-:Y:S02]  /*1e30*/  UIADD3.X UR45, UPT, UPT, URZ, UR29, URZ, UP1, !UPT ;  /* 0x0000001dff2d7290 */ /* 0x000fe40008ffe4ff */
[----:B------:R-:W-:Y:S02]  /*1e40*/  USEL UR10, URZ, 0x1, UP0 ;  /* 0x00000001ff0a7887 */ /* 0x000fe40008000000 */
[----:B------:R-:W-:Y:S02]  /*1e50*/  USEL UR37, UR37, URZ, UP0 ;  /* 0x000000ff25257287 */ /* 0x000fe40008000000 */
[----:B------:R-:W-:Y:S02]  /*1e60*/  UIADD3 UR42, UP0, UPT, UR28, 0x180, URZ ;  /* 0x000001801c2a7890 */ /* 0x000fe4000ff1e0ff */
[----:B------:R-:W-:Y:S01]  /*1e70*/  ULEA UR8, UR37, UR14, 0x3 ;  /* 0x0000000e25087291 */ /* 0x000fe2000f8e18ff */
[----:B------:R-:W-:Y:S01]  /*1e80*/  LOP3.LUT R0, R0, UR10, RZ, 0x3c, !PT ;  /* 0x0000000a00007c12 */ /* 0x000fe2000f8e3cff */
[----:B------:R-:W-:Y:S02]  /*1e90*/  USHF.L.U32 UR10, UR32, 0x6, URZ ;  /* 0x00000006200a7899 */ /* 0x000fe400080006ff */
[----:B------:R-:W-:Y:S01]  /*1ea0*/  UIMAD UR16, UR6, 0x7800, UR5 ;  /* 0x00007800061078a4 */ /* 0x000fe2000f8e0205 */
[----:B-1----:R-:W-:Y:S01]  /*1eb0*/  SHF.L.U32 R2, R0, 0x1f, RZ ;  /* 0x0000001f00027819 */ /* 0x002fe200000006ff */
[----:B------:R-:W-:Y:S02]  /*1ec0*/  UIADD3.X UR43, UPT, UPT, URZ, UR29, URZ, UP0, !UPT ;  /* 0x0000001dff2b7290 */ /* 0x000fe400087fe4ff */
[----:B------:R-:W-:Y:S01]  /*1ed0*/  UIADD3 UR32, UPT, UPT, UR32, 0x1, URZ ;  /* 0x0000000120207890 */ /* 0x000fe2000fffe0ff */
[----:B------:R4:W1:Y:S01]  /*1ee0*/  SYNCS.PHASECHK.TRANS64.TRYWAIT P0, [UR8+0x20], R2 ;  /* 0x00002002ff0075a7 */ /* 0x0008620008001108 */
[----:B------:R-:W-:Y:S01]  /*1ef0*/  ULEA UR8, UR6, UR14, 0xd ;  /* 0x0000000e06087291 */ /* 0x000fe2000f8e68ff */
[----:B------:R-:W-:Y:S01]  /*1f00*/  UMOV UR40, 0x0 ;  /* 0x0000000000287882 */ /* 0x000fe20000000000 */
[----:B------:R-:W-:Y:S02]  /*1f10*/  UMOV UR41, 0x10000000 ;  /* 0x1000000000297882 */ /* 0x000fe40000000000 */
[----:B------:R-:W-:Y:S01]  /*1f20*/  UIADD3 UR8, UPT, UPT, UR8, 0xf300, URZ ;  /* 0x0000f30008087890 */ /* 0x000fe2000fffe0ff */
[----:B------:R-:W-:Y:S01]  /*1f30*/  UMOV UR11, UR35 ;  /* 0x00000023000b7c82 */ /* 0x000fe20008000000 */
[----:B------:R-:W-:Y:S01]  /*1f40*/  UMOV UR12, UR36 ;  /* 0x00000024000c7c82 */ /* 0x000fe20008000000 */
[----:B------:R-:W-:Y:S01]  /*1f50*/  UMOV UR33, 0x30000 ;  /* 0x0003000000217882 */ /* 0x000fe20000000000 */
[----:B------:R-:W-:Y:S01]  /*1f60*/  UMOV UR20, UR36 ;  /* 0x0000002400147c82 */ /* 0x000fe20008000000 */
[----:B------:R-:W-:Y:S01]  /*1f70*/  UMOV UR17, UR9 ;  /* 0x0000000900117c82 */ /* 0x000fe20008000000 */
[----:B------:R-:W-:Y:S01]  /*1f80*/  UMOV UR18, UR10 ;  /* 0x0000000a00127c82 */ /* 0x000fe20008000000 */
[----:B------:R-:W-:Y:S02]  /*1f90*/  UISETP.NE.AND UP0, UPT, UR32, UR34, UPT ;  /* 0x000000222000728c */ /* 0x000fe4000bf05270 */
[----:B------:R4:W-:Y:S01]  /*1fa0*/  UTMALDG.3D [UR8], [UR44], desc[UR40] ;  /* 0x000028082c0075b4 */ /* 0x0009e20008011000 */
[----:B------:R-:W-:Y:S01]  /*1fb0*/  UMOV UR6, UR37 ;  /* 0x0000002500067c82 */ /* 0x000fe20008000000 */
[----:B------:R4:W-:Y:S05]  /*1fc0*/  UTMALDG.3D.MULTICAST [UR16], [UR42], UR33, desc[UR40] ;  /* 0x000028102a0073b4 */ /* 0x0009ea0008011821 */
[----:B------:R-:W-:Y:S05]  /*1fd0*/  BRA.U UP0, `(.L_x_38) ;  /* 0xfffffffd004c7547 */ /* 0x000fea000b83ffff */
.L_x_32:
[C---:B--2---:R-:W-:Y:S01]  /*1fe0*/  LEA R3, R9.reuse, UR14, 0x3 ;  /* 0x0000000e09037c11 */ /* 0x044fe2000f8e18ff */
[----:B------:R-:W-:Y:S01]  /*1ff0*/  NOP ;  /* 0x0000000000007918 */ /* 0x000fe20000000000 */
[----:B-1--4-:R-:W-:Y:S02]  /*2000*/  SHF.L.U32 R2, R12, 0x1f, RZ ;  /* 0x0000001f0c027819 */ /* 0x012fe400000006ff */
[----:B------:R-:W-:Y:S02]  /*2010*/  LEA R4, R9, UR14, 0x4 ;  /* 0x0000000e09047c11 */ /* 0x000fe4000f8e20ff */
[----:B------:R-:W1:Y:S02]  /*2020*/  SYNCS.PHASECHK.TRANS64.TRYWAIT P0, [R3+URZ+0x70], R2 ;  /* 0x00007002030075a7 */ /* 0x000e6400080011ff */
[----:B-1----:R-:W-:Y:S05]  /*2030*/  @!P0 BRA `(.L_x_39) ;  /* 0x00000084000c8947 */ /* 0x002fea0003800000 */
.L_x_126:
[----:B------:R-:W2:Y:S01]  /*2040*/  LDS.128 R4, [R4+0x100] ;  /* 0x0001000004047984 */ /* 0x000ea20000000c00 */
[----:B------:R-:W-:Y:S01]  /*2050*/  UISETP.GE.AND UP0, UPT, UR13, 0x1, UPT ;  /* 0x000000010d00788c */ /* 0x000fe2000bf06270 */
[----:B------:R-:W-:Y:S01]  /*2060*/  @!PT LDS RZ, [RZ] ;  /* 0x00000000fffff984 */ /* 0x000fe20000000800 */
[----:B------:R-:W-:Y:S01]  /*2070*/  @!PT LDS RZ, [RZ] ;  /* 0x00000000fffff984 */ /* 0x000fe20000000800 */
[----:B------:R-:W-:Y:S01]  /*2080*/  @!PT LDS RZ, [RZ] ;  /* 0x00000000fffff984 */ /* 0x000fe20000000800 */
[----:B------:R-:W-:Y:S01]  /*2090*/  @!PT LDS RZ, [RZ] ;  /* 0x00000000fffff984 */ /* 0x000fe20000000800 */
[----:B------:R4:W-:Y:S06]  /*20a0*/  MEMBAR.ALL.CTA ;  /* 0x0000000000007992 */ /* 0x0009ec0000008000 */
[----:B----4-:R-:W4:Y:S01]  /*20b0*/  FENCE.VIEW.ASYNC.S ;  /* 0x00000000000073c6 */ /* 0x010f220000000000 */
[----:B--2---:R-:W-:-:S13]  /*20c0*/  LOP3.LUT P0, RZ, R6, 0x1, RZ, 0xc0, !PT ;  /* 0x0000000106ff7812 */ /* 0x004fda000780c0ff */
[----:B----4-:R-:W-:Y:S01]  /*20d0*/  VOTEU.ANY UP1, P0 ;  /* 0x0000000000ff7886 */ /* 0x010fe20000020100 */
[----:B------:R-:W-:-:S13]  /*20e0*/  PLOP3.LUT P0, PT, PT, PT, UP1, 0x80, 0x8 ;  /* 0x000000000008781c */ /* 0x000fda0003f0f018 */
[----:B-1----:R-:W-:Y:S02]  /*20f0*/  @P0 LOP3.LUT R2, R5, 0xffff, RZ, 0xc0, !PT ;  /* 0x0000ffff05020812 */ /* 0x002fe400078ec0ff */
[----:B------:R-:W-:Y:S02]  /*2100*/  @P0 MOV R8, R4 ;  /* 0x0000000400080202 */ /* 0x000fe40000000f00 */
[----:B------:R-:W-:Y:S01]  /*2110*/  @P0 R2UR UR8, R2 ;  /* 0x00000000020802ca */ /* 0x000fe200000e0000 */
[----:B------:R-:W-:Y:S01]  /*2120*/  VIADD R2, R3, 0x80 ;  /* 0x0000008003027836 */ /* 0x000fe20000000000 */
[----:B------:R-:W-:Y:S02]  /*2130*/  @P0 SHF.R.U32.HI R4, RZ, 0x10, R5 ;  /* 0x00000010ff040819 */ /* 0x000fe40000011605 */
[----:B------:R-:W-:Y:S02]  /*2140*/  @P0 R2UR UR9, R8 ;  /* 0x00000000080902ca */ /* 0x000fe400000e0000 */
[----:B------:R-:W-:-:S02]  /*2150*/  PRMT R2, RZ, 0x654, R2 ;  /* 0x00000654ff027816 */ /* 0x000fc40000000002 */
[----:B------:R-:W-:Y:S02]  /*2160*/  @P0 R2UR UR6, R4 ;  /* 0x00000000040602ca */ /* 0x000fe400000e0000 */
[----:B------:R1:W-:Y:S03]  /*2170*/  SYNCS.ARRIVE.TRANS64.RED.A1T0 RZ, [R2+URZ], RZ ;  /* 0x000000ff02ff79a7 */ /* 0x0003e600081004ff */
[----:B------:R-:W-:-:S04]  /*2180*/  @UP1 UMOV UR30, UR8 ;  /* 0x00000008001e1c82 */ /* 0x000fc80008000000 */
[----:B------:R-:W-:-:S04]  /*2190*/  @UP1 UMOV UR31, UR9 ;  /* 0x00000009001f1c82 */ /* 0x000fc80008000000 */
[----:B------:R-:W-:Y:S01]  /*21a0*/  @UP1 UMOV UR36, UR6 ;  /* 0x0000000600241c82 */ /* 0x000fe20008000000 */
[----:B------:R-:W-:Y:S05]  /*21b0*/  BRA.U !UP0, `(.L_x_40) ;  /* 0x0000000108d47547 */ /* 0x000fea000b800000 */
[----:B------:R-:W3:Y:S01]  /*21c0*/  LDCU.128 UR8, c[0x0][0xb10] ;  /* 0x00016200ff0877ac */ /* 0x000ee20008000c00 */
[----:B------:R-:W2:Y:S01]  /*21d0*/  LDCU UR6, c[0x0][0xb20] ;  /* 0x00016400ff0677ac */ /* 0x000ea20008000800 */
[----:B------:R-:W4:Y:S01]  /*21e0*/  LDCU UR12, c[0x0][0xb0c] ;  /* 0x00016180ff0c77ac */ /* 0x000f220008000800 */
[----:B------:R-:W1:Y:S01]  /*21f0*/  LDCU.64 UR16, c[0x0][0xb28] ;  /* 0x00016500ff1077ac */ /* 0x000e620008000a00 */
[----:B------:R-:W-:Y:S02]  /*2200*/  UISETP.NE.AND UP3, UPT, UR13, 0x1, UPT ;  /* 0x000000010d00788c */ /* 0x000fe4000bf65270 */
[----:B---3--:R-:W-:Y:S02]  /*2210*/  UIMAD.WIDE.U32 UR34, UR21, UR11, URZ ;  /* 0x0000000b152272a5 */ /* 0x008fe4000f8e00ff */
[----:B------:R-:W-:Y:S02]  /*2220*/  UIMAD.WIDE.U32 UR18, UR22, UR8, URZ ;  /* 0x00000008161272a5 */ /* 0x000fe4000f8e00ff */
[----:B------:R-:W-:-:S02]  /*2230*/  UIMAD.WIDE.U32 UR32, UR30, UR11, URZ ;  /* 0x0000000b1e2072a5 */ /* 0x000fc4000f8e00ff */
[----:B------:R-:W-:Y:S01]  /*2240*/  UISETP.NE.AND UP0, UPT, UR10, 0x1, UPT ;  /* 0x000000010a00788c */ /* 0x000fe2000bf05270 */
[----:B------:R-:W-:Y:S02]  /*2250*/  UMOV UR11, UR35 ;  /* 0x00000023000b7c82 */ /* 0x000fe40008000000 */
[----:B------:R-:W-:Y:S01]  /*2260*/  UMOV UR18, UR19 ;  /* 0x0000001300127c82 */ /* 0x000fe20008000000 */
[----:B--2---:R-:W-:Y:S02]  /*2270*/  USHF.R.U32.HI UR11, URZ, UR6, UR11 ;  /* 0x00000006ff0b7299 */ /* 0x004fe4000801160b */
[----:B----4-:R-:W-:Y:S02]  /*2280*/  UISETP.NE.AND UP2, UPT, UR12, 0x1, UPT ;  /* 0x000000010c00788c */ /* 0x010fe4000bf45270 */
[----:B------:R-:W-:Y:S02]  /*2290*/  USHF.R.U32.HI UR18, URZ, UR9, UR18 ;  /* 0x00000009ff127299 */ /* 0x000fe40008011612 */
[----:B------:R-:W-:-:S02]  /*22a0*/  USEL UR11, UR21, UR11, !UP0 ;  /* 0x0000000b150b7287 */ /* 0x000fc4000c000000 */
[----:B------:R-:W-:Y:S02]  /*22b0*/  USEL UR18, UR22, UR18, !UP2 ;  /* 0x0000001216127287 */ /* 0x000fe4000d000000 */
[----:B-1----:R-:W-:Y:S02]  /*22c0*/  UIMAD.WIDE.U32 UR40, UR11, UR16, URZ ;  /* 0x000000100b2872a5 */ /* 0x002fe4000f8e00ff */
[----:B------:R-:W-:Y:S02]  /*22d0*/  UIMAD.WIDE.U32 UR34, UR31, UR8, URZ ;  /* 0x000000081f2272a5 */ /* 0x000fe4000f8e00ff */
[----:B------:R-:W-:Y:S01]  /*22e0*/  UIMAD.WIDE.U32 UR42, UR18, UR16, URZ ;  /* 0x00000010122a72a5 */ /* 0x000fe2000f8e00ff */
[----:B------:R-:W-:Y:S02]  /*22f0*/  UMOV UR32, UR33 ;  /* 0x0000002100207c82 */ /* 0x000fe40008000000 */
[----:B------:R-:W-:Y:S01]  /*2300*/  UMOV UR40, UR41 ;  /* 0x0000002900287c82 */ /* 0x000fe20008000000 */
[----:B------:R-:W-:-:S02]  /*2310*/  USHF.R.U32.HI UR32, URZ, UR6, UR32 ;  /* 0x00000006ff207299 */ /* 0x000fc40008011620 */
[----:B------:R-:W-:Y:S01]  /*2320*/  @UP3 USHF.R.U32.HI UR11, URZ, UR17, UR40 ;  /* 0x00000011ff0b3299 */ /* 0x000fe20008011628 */
[----:B------:R-:W-:Y:S01]  /*2330*/  UMOV UR34, UR35 ;  /* 0x0000002300227c82 */ /* 0x000fe20008000000 */
[----:B------:R-:W-:Y:S01]  /*2340*/  UMOV UR42, UR43 ;  /* 0x0000002b002a7c82 */ /* 0x000fe20008000000 */
[----:B------:R-:W-:Y:S02]  /*2350*/  USHF.R.U32.HI UR34, URZ, UR9, UR34 ;  /* 0x00000009ff227299 */ /* 0x000fe40008011622 */
[----:B------:R-:W-:Y:S02]  /*2360*/  USEL UR32, UR30, UR32, !UP0 ;  /* 0x000000201e207287 */ /* 0x000fe4000c000000 */
[----:B------:R-:W-:Y:S02]  /*2370*/  @UP3 USHF.R.U32.HI UR18, URZ, UR17, UR42 ;  /* 0x00000011ff123299 */ /* 0x000fe4000801162a */
[----:B------:R-:W-:Y:S02]  /*2380*/  UIMAD UR11, UR13, UR11, URZ ;  /* 0x0000000b0d0b72a4 */ /* 0x000fe4000f8e02ff */
[----:B------:R-:W-:-:S02]  /*2390*/  USEL UR34, UR31, UR34, !UP2 ;  /* 0x000000221f227287 */ /* 0x000fc4000d000000 */
[----:B------:R-:W-:Y:S02]  /*23a0*/  UIMAD UR6, UR13, UR18, URZ ;  /* 0x000000120d0672a4 */ /* 0x000fe4000f8e02ff */
[----:B------:R-:W-:Y:S02]  /*23b0*/  UISETP.GE.AND UP0, UPT, UR32, UR11, UPT ;  /* 0x0000000b2000728c */ /* 0x000fe4000bf06270 */
[----:B------:R-:W-:Y:S02]  /*23c0*/  UIMAD.WIDE.U32 UR8, UR32, UR16, URZ ;  /* 0x00000010200872a5 */ /* 0x000fe4000f8e00ff */
[----:B------:R-:W-:Y:S02]  /*23d0*/  UISETP.GE.OR UP0, UPT, UR34, UR6, UP0 ;  /* 0x000000062200728c */ /* 0x000fe40008706670 */
[----:B------:R-:W-:Y:S02]  /*23e0*/  UIMAD.WIDE.U32 UR40, UR34, UR16, URZ ;  /* 0x00000010222872a5 */ /* 0x000fe4000f8e00ff */
[----:B------:R-:W-:Y:S01]  /*23f0*/  UIADD3 UR8, UPT, UPT, -UR32, URZ, URZ ;  /* 0x000000ff20087290 */ /* 0x000fe2000fffe1ff */
[----:B------:R-:W-:Y:S01]  /*2400*/  UMOV UR6, UR9 ;  /* 0x0000000900067c82 */ /* 0x000fe20008000000 */
[----:B------:R-:W-:-:S02]  /*2410*/  UIADD3 UR9, UPT, UPT, -UR34, URZ, URZ ;  /* 0x000000ff22097290 */ /* 0x000fc4000fffe1ff */
[----:B------:R-:W-:-:S03]  /*2420*/  USHF.R.U32.HI UR6, URZ, UR17, UR6 ;  /* 0x00000011ff067299 */ /* 0x000fc60008011606 */
[----:B------:R-:W-:Y:S01]  /*2430*/  @!UP0 UMOV UR40, UR41 ;  /* 0x0000002900288c82 */ /* 0x000fe20008000000 */
[----:B------:R-:W-:Y:S02]  /*2440*/  UIMAD UR8, UR10, UR8, UR30 ;  /* 0x000000080a0872a4 */ /* 0x000fe4000f8e021e */
[----:B------:R-:W-:Y:S02]  /*2450*/  USEL UR6, UR32, UR6, !UP3 ;  /* 0x0000000620067287 */ /* 0x000fe4000d800000 */
[----:B------:R-:W-:Y:S02]  /*2460*/  @!UP0 USHF.R.U32.HI UR17, URZ, UR17, UR40 ;  /* 0x00000011ff118299 */ /* 0x000fe40008011628 */
[----:B------:R-:W-:Y:S02]  /*2470*/  UIADD3 UR11, UPT, UPT, -UR6, URZ, URZ ;  /* 0x000000ff060b7290 */ /* 0x000fe4000fffe1ff */
[----:B------:R-:W-:Y:S02]  /*2480*/  @!UP0 USEL UR17, UR34, UR17, !UP3 ;  /* 0x0000001122118287 */ /* 0x000fe4000d800000 */
[----:B------:R-:W-:-:S02]  /*2490*/  UIMAD UR11, UR13, UR11, UR32 ;  /* 0x0000000b0d0b72a4 */ /* 0x000fc4000f8e0220 */
[----:B------:R-:W-:Y:S02]  /*24a0*/  @!UP0 UIADD3 UR6, UPT, UPT, UR6, -UR17, URZ ;  /* 0x8000001106068290 */ /* 0x000fe4000fffe0ff */
[----:B------:R-:W-:Y:S02]  /*24b0*/  @!UP0 UIMAD UR11, UR11, UR18, UR17 ;  /* 0x000000120b0b82a4 */ /* 0x000fe4000f8e0211 */
[----:B------:R-:W-:Y:S02]  /*24c0*/  @!UP0 UIMAD UR32, UR13, UR6, UR34 ;  /* 0x000000060d2082a4 */ /* 0x000fe4000f8e0222 */
[----:B------:R-:W-:Y:S02]  /*24d0*/  UIMAD UR9, UR12, UR9, UR31 ;  /* 0x000000090c0972a4 */ /* 0x000fe4000f8e021f */
[----:B------:R-:W-:Y:S01]  /*24e0*/  UIMAD UR30, UR32, UR10, UR8 ;  /* 0x0000000a201e72a4 */ /* 0x000fe2000f8e0208 */
[----:B------:R-:W-:Y:S02]  /*24f0*/  @!UP0 UMOV UR34, UR11 ;  /* 0x0000000b00228c82 */ /* 0x000fe40008000000 */
[----:B------:R-:W-:-:S12]  /*2500*/  UIMAD UR31, UR34, UR12, UR9 ;  /* 0x0000000c221f72a4 */ /* 0x000fd8000f8e0209 */
.L_x_40:
[----:B------:R-:W2:Y:S02]  /*2510*/  LDCU UR6, c[0x0][0xb30] ;  /* 0x00016600ff0677ac */ /* 0x000ea40008000800 */
[----:B--2---:R-:W-:-:S09]  /*2520*/  UISETP.NE.AND UP0, UPT, UR6, 0x1, UPT ;  /* 0x000000010600788c */ /* 0x004fd2000bf05270 */
[----:B------:R-:W-:Y:S05]  /*2530*/  BRA.U UP0, `(.L_x_41) ;  /* 0x0000000100447547 */ /* 0x000fea000b800000 */
[----:B------:R-:W2:Y:S01]  /*2540*/  LDCU.128 UR8, c[0x0][0xb10] ;  /* 0x00016200ff0877ac */ /* 0x000ea20008000c00 */
[----:B------:R-:W4:Y:S01]  /*2550*/  LDCU UR12, c[0x0][0xb0c] ;  /* 0x00016180ff0c77ac */ /* 0x000f220008000800 */
[----:B------:R-:W1:Y:S01]  /*2560*/  LDCU UR6, c[0x0][0xb20] ;  /* 0x00016400ff0677ac */ /* 0x000e620008000800 */
[----:B--2---:R-:W-:Y:S02]  /*2570*/  UIMAD.WIDE.U32 UR18, UR31, UR8, URZ ;  /* 0x000000081f1272a5 */ /* 0x004fe4000f8e00ff */
[----:B------:R-:W-:Y:S02]  /*2580*/  UIMAD.WIDE.U32 UR16, UR30, UR11, URZ ;  /* 0x0000000b1e1072a5 */ /* 0x000fe4000f8e00ff */
[----:B----4-:R-:W-:Y:S02]  /*2590*/  UISETP.NE.AND UP2, UPT, UR12, 0x1, UPT ;  /* 0x000000010c00788c */ /* 0x010fe4000bf45270 */
[----:B------:R-:W-:Y:S01]  /*25a0*/  UISETP.NE.AND UP0, UPT, UR10, 0x1, UPT ;  /* 0x000000010a00788c */ /* 0x000fe2000bf05270 */
[----:B------:R-:W-:-:S02]  /*25b0*/  UMOV UR8, UR19 ;  /* 0x0000001300087c82 */ /* 0x000fc40008000000 */
[----:B------:R-:W-:Y:S01]  /*25c0*/  UMOV UR16, UR17 ;  /* 0x0000001100107c82 */ /* 0x000fe20008000000 */
[----:B------:R-:W-:Y:S02]  /*25d0*/  USHF.R.U32.HI UR8, URZ, UR9, UR8 ;  /* 0x00000009ff087299 */ /* 0x000fe40008011608 */
[----:B-1----:R-:W-:Y:S02]  /*25e0*/  USHF.R.U32.HI UR6, URZ, UR6, UR16 ;  /* 0x00000006ff067299 */ /* 0x002fe40008011610 */
[----:B------:R-:W-:Y:S02]  /*25f0*/  USEL UR8, UR31, UR8, !UP2 ;  /* 0x000000081f087287 */ /* 0x000fe4000d000000 */
[----:B------:R-:W-:-:S04]  /*2600*/  USEL UR6, UR30, UR6, !UP0 ;  /* 0x000000061e067287 */ /* 0x000fc8000c000000 */
[----:B------:R-:W-:Y:S02]  /*2610*/  UIADD3 UR9, UPT, UPT, UR8, -UR6, URZ ;  /* 0x8000000608097290 */ /* 0x000fe4000fffe0ff */
[----:B------:R-:W-:Y:S02]  /*2620*/  UIADD3 UR6, UPT, UPT, -UR8, UR6, URZ ;  /* 0x0000000608067290 */ /* 0x000fe4000fffe1ff */
[----:B------:R-:W-:Y:S02]  /*2630*/  UIMAD UR30, UR9, UR10, UR30 ;  /* 0x0000000a091e72a4 */ /* 0x000fe4000f8e021e */
[----:B------:R-:W-:-:S12]  /*2640*/  UIMAD UR31, UR6, UR12, UR31 ;  /* 0x0000000c061f72a4 */ /* 0x000fd8000f8e021f */
.L_x_41:
[----:B-1----:R-:W-:Y:S01]  /*2650*/  VIADD R2, R9, 0x1 ;  /* 0x0000000109027836 */ /* 0x002fe20000000000 */
[----:B------:R-:W-:Y:S01]  /*2660*/  PLOP3.LUT P1, PT, PT, PT, PT, 0x80, 0x8 ;  /* 0x000000000008781c */ /* 0x000fe20003f2f070 */
[----:B------:R-:W-:Y:S02]  /*2670*/  UIADD3 UR55, UPT, UPT, UR31, UR49, URZ ;  /* 0x000000311f377290 */ /* 0x000fe4000fffe0ff */
[----:B------:R-:W-:Y:S01]  /*2680*/  UIADD3 UR54, UPT, UPT, UR30, UR48, URZ ;  /* 0x000000301e367290 */ /* 0x000fe2000fffe0ff */
[----:B------:R-:W-:-:S04]  /*2690*/  ISETP.NE.AND P0, PT, R2, 0x2, PT ;  /* 0x000000020200780c */ /* 0x000fc80003f05270 */
[----:B------:R-:W-:Y:S02]  /*26a0*/  SEL R3, RZ, 0x1, P0 ;  /* 0x00000001ff037807 */ /* 0x000fe40000000000 */
[----:B------:R-:W-:Y:S02]  /*26b0*/  SEL R9, R2, RZ, P0 ;  /* 0x000000ff02097207 */ /* 0x000fe40000000000 */
[----:B------:R-:W-:Y:S01]  /*26c0*/  LOP3.LUT R12, R12, R3, RZ, 0x3c, !PT ;  /* 0x000000030c0c7212 */ /* 0x000fe200078e3cff */
[----:B------:R-:W-:Y:S06]  /*26d0*/  BRA.U UP1, `(.L_x_42) ;  /* 0xfffffff1015c7547 */ /* 0x000fec000b83ffff */
[----:B------:R-:W-:Y:S01]  /*26e0*/  UIADD3 UR14, UPT, UPT, UR14, 0x20, URZ ;  /* 0x000000200e0e7890 */ /* 0x000fe2000fffe0ff */
[----:B------:R-:W-:-:S03]  /*26f0*/  SHF.L.U32 R2, R0, 0x1f, RZ ;  /* 0x0000001f00027819 */ /* 0x000fc600000006ff */
[----:B------:R-:W-:-:S09]  /*2700*/  ULEA UR4, UR37, UR14, 0x3 ;  /* 0x0000000e25047291 */ /* 0x000fd2000f8e18ff */
[----:B------:R-:W1:Y:S02]  /*2710*/  SYNCS.PHASECHK.TRANS64.TRYWAIT P0, [UR4], R2 ;  /* 0x00000002ff0075a7 */ /* 0x000e640008001104 */
[----:B-1----:R-:W-:Y:S05]  /*2720*/  @!P0 BRA `(.L_x_43) ;  /* 0x0000007c00648947 */ /* 0x002fea0003800000 */
.L_x_128:
[----:B------:R-:W-:-:S04]  /*2730*/  UIADD3 UR5, UPT, UPT, UR37, 0x1, URZ ;  /* 0x0000000125057890 */ /* 0x000fc8000fffe0ff */
[----:B------:R-:W-:-:S04]  /*2740*/  UISETP.NE.AND UP0, UPT, UR5, 0x4, UPT ;  /* 0x000000040500788c */ /* 0x000fc8000bf05270 */
[----:B------:R-:W-:Y:S02]  /*2750*/  USEL UR6, URZ, 0x1, UP0 ;  /* 0x00000001ff067887 */ /* 0x000fe40008000000 */
[----:B------:R-:W-:-:S04]  /*2760*/  USEL UR5, UR5, URZ, UP0 ;  /* 0x000000ff05057287 */ /* 0x000fc80008000000 */
[----:B------:R-:W-:Y:S01]  /*2770*/  ULEA UR4, UR5, UR14, 0x3 ;  /* 0x0000000e05047291 */ /* 0x000fe2000f8e18ff */
[----:B------:R-:W-:-:S04]  /*2780*/  LOP3.LUT R0, R0, UR6, RZ, 0x3c, !PT ;  /* 0x0000000600007c12 */ /* 0x000fc8000f8e3cff */
[----:B-1----:R-:W-:-:S04]  /*2790*/  SHF.L.U32 R2, R0, 0x1f, RZ ;  /* 0x0000001f00027819 */ /* 0x002fc800000006ff */
[----:B------:R-:W1:Y:S02]  /*27a0*/  SYNCS.PHASECHK.TRANS64.TRYWAIT P0, [UR4], R2 ;  /* 0x00000002ff0075a7 */ /* 0x000e640008001104 */
[----:B-1----:R-:W-:Y:S05]  /*27b0*/  @!P0 BRA `(.L_x_44) ;  /* 0x0000007c00588947 */ /* 0x002fea0003800000 */
.L_x_130:
        /* <DEDUP_REMOVED lines=9> */
.L_x_132:
[----:B------:R-:W-:-:S04]  /*2850*/  UIADD3 UR5, UPT, UPT, UR5, 0x1, URZ ;  /* 0x0000000105057890 */ /* 0x000fc8000fffe0ff */
[----:B------:R-:W-:-:S04]  /*2860*/  UISETP.NE.AND UP0, UPT, UR5, 0x4, UPT ;  /* 0x000000040500788c */ /* 0x000fc8000bf05270 */
[----:B------:R-:W-:Y:S02]  /*2870*/  USEL UR4, URZ, 0x1, UP0 ;  /* 0x00000001ff047887 */ /* 0x000fe40008000000 */
[----:B------:R-:W-:-:S04]  /*2880*/  USEL UR5, UR5, URZ, UP0 ;  /* 0x000000ff05057287 */ /* 0x000fc80008000000 */
[----:B------:R-:W-:Y:S01]  /*2890*/  ULEA UR5, UR5, UR14, 0x3 ;  /* 0x0000000e05057291 */ /* 0x000fe2000f8e18ff */
[----:B-1----:R-:W-:-:S04]  /*28a0*/  LOP3.LUT R2, R0, UR4, RZ, 0x3c, !PT ;  /* 0x0000000400027c12 */ /* 0x002fc8000f8e3cff */
[----:B------:R-:W-:Y:S01]  /*28b0*/  SHF.L.U32 R2, R2, 0x1f, RZ ;  /* 0x0000001f02027819 */ /* 0x000fe200000006ff */
[----:B------:R-:W-:-:S07]  /*28c0*/  IMAD.U32 R0, RZ, RZ, UR5 ;  /* 0x00000005ff007e24 */ /* 0x000fce000f8e00ff */
.L_x_46:
[----:B-1----:R1:W2:Y:S02]  /*28d0*/  SYNCS.PHASECHK.TRANS64.TRYWAIT P0, [R0+URZ], R2 ;  /* 0x00000002000075a7 */ /* 0x0022a400080011ff */
[----:B--2---:R-:W-:Y:S05]  /*28e0*/  @!P0 NANOSLEEP.SYNCS 0x989680 ;  /* 0x009896800000895d */ /* 0x004fea0003900000 */
[----:B------:R-:W2:Y:S02]  /*28f0*/  @!P0 SYNCS.PHASECHK.TRANS64 P0, [R0+URZ], R2 ;  /* 0x00000002000085a7 */ /* 0x000ea400080010ff */
[----:B--23--:R-:W-:Y:S05]  /*2900*/  @P0 EXIT ;  /* 0x000000000000094d */ /* 0x00cfea0003800000 */
[----:B------:R-:W-:Y:S05]  /*2910*/  BRA `(.L_x_46) ;  /* 0xfffffffc00ec7947 */ /* 0x000fea000383ffff */
.L_x_22:
[----:B------:R-:W-:-:S04]  /*2920*/  UISETP.NE.AND UP0, UPT, UR7, URZ, UPT ;  /* 0x000000ff0700728c */ /* 0x000fc8000bf05270 */
[----:B------:R-:W-:-:S09]  /*2930*/  UISETP.NE.OR UP0, UPT, UR5, 0x1, UP0 ;  /* 0x000000010500788c */ /* 0x000fd20008705670 */
[----:B------:R-:W-:Y:S05]  /*2940*/  BRA.U UP0, `(.L_x_47) ;  /* 0x0000000500507547 */ /* 0x000fea000b800000 */
[----:B------:R-:W-:Y:S01]  /*2950*/  HFMA2 R9, -RZ, RZ, 0, 0 ;  /* 0x00000000ff097431 */ /* 0x000fe200000001ff */
[----:B------:R-:W-:Y:S01]  /*2960*/  ISETP.GE.U32.AND P2, PT, R14, 0x2, PT ;  /* 0x000000020e00780c */ /* 0x000fe20003f46070 */
[----:B------:R-:W-:Y:S01]  /*2970*/  IMAD.MOV.U32 R10, RZ, RZ, 0x1 ;  /* 0x00000001ff0a7424 */ /* 0x000fe200078e00ff */
[----:B------:R-:W-:Y:S01]  /*2980*/  MOV R4, RZ ;  /* 0x000000ff00047202 */ /* 0x000fe20000000f00 */
[----:B------:R-:W-:Y:S01]  /*2990*/  IMAD.MOV.U32 R12, RZ, RZ, RZ ;  /* 0x000000ffff0c7224 */ /* 0x000fe200078e00ff */
[----:B------:R-:W-:Y:S01]  /*29a0*/  UMOV UR4, 0x400 ;  /* 0x0000040000047882 */ /* 0x000fe20000000000 */
[----:B------:R-:W-:Y:S01]  /*29b0*/  IMAD.MOV.U32 R11, RZ, RZ, RZ ;  /* 0x000000ffff0b7224 */ /* 0x000fe200078e00ff */
[----:B------:R-:W-:Y:S01]  /*29c0*/  ULEA UR7, UR7, UR4, 0x18 ;  /* 0x0000000407077291 */ /* 0x000fe2000f8ec0ff */
[----:B------:R-:W-:-:S11]  /*29d0*/  UMOV UR6, URZ ;  /* 0x000000ff00067c82 */ /* 0x000fd60008000000 */
.L_x_51:
[----:B------:R-:W-:Y:S02]  /*29e0*/  LEA R0, R4, UR7, 0x3 ;  /* 0x0000000704007c11 */ /* 0x000fe4000f8e18ff */
[----:B------:R-:W-:-:S03]  /*29f0*/  SHF.L.U32 R2, R11, 0x1f, RZ ;  /* 0x0000001f0b027819 */ /* 0x000fc600000006ff */
[----:B------:R-:W-:Y:S01]  /*2a00*/  VIADD R3, R0, 0xe0 ;  /* 0x000000e000037836 */ /* 0x000fe20000000000 */
[----:B------:R-:W1:Y:S02]  /*2a10*/  SYNCS.PHASECHK.TRANS64.TRYWAIT P0, [R0+URZ+0xd0], R2 ;  /* 0x0000d002000075a7 */ /* 0x000e6400080011ff */
[----:B-1----:R-:W-:Y:S05]  /*2a20*/  @!P0 BRA `(.L_x_48) ;  /* 0x0000007800ec8947 */ /* 0x002fea0003800000 */
.L_x_133:
[----:B------:R-:W-:Y:S01]  /*2a30*/  ULEA UR5, UR6, UR7, 0x3 ;  /* 0x0000000706057291 */ /* 0x000fe2000f8e18ff */
[----:B-1----:R-:W-:Y:S01]  /*2a40*/  PRMT R0, RZ, 0x654, R3 ;  /* 0x00000654ff007816 */ /* 0x002fe20000000003 */
[----:B------:R-:W-:Y:S01]  /*2a50*/  @!P2 IMAD.MOV.U32 R5, RZ, RZ, 0x10 ;  /* 0x00000010ff05a424 */ /* 0x000fe200078e00ff */
[----:B------:R-:W-:Y:S01]  /*2a60*/  SHF.L.U32 R2, R10, 0x1f, RZ ;  /* 0x0000001f0a027819 */ /* 0x000fe200000006ff */
[----:B------:R-:W-:Y:S01]  /*2a70*/  UIADD3 UR4, UPT, UPT, UR5, 0x70, URZ ;  /* 0x0000007005047890 */ /* 0x000fe2000fffe0ff */
[----:B------:R1:W-:Y:S04]  /*2a80*/  SYNCS.ARRIVE.TRANS64.RED.A1T0 RZ, [R0+URZ], RZ ;  /* 0x000000ff00ff79a7 */ /* 0x0003e800081004ff */
[----:B------:R-:W2:Y:S01]  /*2a90*/  SYNCS.PHASECHK.TRANS64.TRYWAIT P0, [UR5+0x80], R2 ;  /* 0x00008002ff0075a7 */ /* 0x000ea20008001105 */
[----:B-1----:R-:W-:-:S05]  /*2aa0*/  IMAD.U32 R0, RZ, RZ, UR4 ;  /* 0x00000004ff007e24 */ /* 0x002fca000f8e00ff */
[----:B------:R-:W-:Y:S01]  /*2ab0*/  PRMT R0, R14, 0x654, R0 ;  /* 0x000006540e007816 */ /* 0x000fe20000000000 */
[----:B--2---:R-:W-:Y:S06]  /*2ac0*/  @!P0 BRA `(.L_x_49) ;  /* 0x0000007800d88947 */ /* 0x004fec0003800000 */
.L_x_135:
[----:B------:R-:W-:Y:S01]  /*2ad0*/  ULEA UR4, UR6, UR7, 0x4 ;  /* 0x0000000706047291 */ /* 0x000fe2000f8e20ff */
[----:B------:R-:W-:Y:S01]  /*2ae0*/  SEL R13, R0, R13, !P2 ;  /* 0x0000000d000d7207 */ /* 0x000fe20005000000 */
[----:B------:R-:W-:Y:S01]  /*2af0*/  UIADD3 UR5, UPT, UPT, UR5, 0x70, URZ ;  /* 0x0000007005057890 */ /* 0x000fe2000fffe0ff */
[----:B------:R-:W-:Y:S01]  /*2b00*/  LEA R0, R9, UR7, 0x3 ;  /* 0x0000000709007c11 */ /* 0x000fe2000f8e18ff */
[----:B------:R-:W-:Y:S01]  /*2b10*/  UIADD3 UR4, UPT, UPT, UR4, 0x100, URZ ;  /* 0x0000010004047890 */ /* 0x000fe2000fffe0ff */
[----:B-1----:R-:W-:Y:S01]  /*2b20*/  SHF.L.U32 R2, R12, 0x1f, RZ ;  /* 0x0000001f0c027819 */ /* 0x002fe200000006ff */
[----:B------:R1:W-:Y:S01]  /*2b30*/  @!P2 SYNCS.ARRIVE.TRANS64.RED RZ, [R13+URZ], R5 ;  /* 0x000000050dffa9a7 */ /* 0x0003e200080004ff */
[----:B------:R-:W-:Y:S01]  /*2b40*/  UIADD3 UR6, UPT, UPT, UR6, 0x1, URZ ;  /* 0x0000000106067890 */ /* 0x000fe2000fffe0ff */
[----:B------:R-:W-:-:S03]  /*2b50*/  VIADD R8, R4, 0x1 ;  /* 0x0000000104087836 */ /* 0x000fc60000000000 */
[----:B------:R-:W-:Y:S02]  /*2b60*/  UISETP.NE.AND UP0, UPT, UR6, 0x2, UPT ;  /* 0x000000020600788c */ /* 0x000fe4000bf05270 */
[----:B------:R-:W-:Y:S06]  /*2b70*/  UGETNEXTWORKID.BROADCAST [UR4], [UR5] ;  /* 0x00000000040073ca */ /* 0x000fec0008000100 */
[----:B------:R-:W-:Y:S01]  /*2b80*/  USEL UR4, URZ, 0x1, UP0 ;  /* 0x00000001ff047887 */ /* 0x000fe20008000000 */
[----:B------:R-:W-:Y:S01]  /*2b90*/  ISETP.NE.AND P0, PT, R8, 0x2, PT ;  /* 0x000000020800780c */ /* 0x000fe20003f05270 */
[----:B------:R-:W-:Y:S01]  /*2ba0*/  USEL UR6, UR6, URZ, UP0 ;  /* 0x000000ff06067287 */ /* 0x000fe20008000000 */
[----:B------:R-:W2:Y:S03]  /*2bb0*/  SYNCS.PHASECHK.TRANS64.TRYWAIT P1, [R0+URZ+0x70], R2 ;  /* 0x00007002000075a7 */ /* 0x000ea600080211ff */
[----:B------:R-:W-:Y:S01]  /*2bc0*/  LOP3.LUT R10, R10, UR4, RZ, 0x3c, !PT ;  /* 0x000000040a0a7c12 */ /* 0x000fe2000f8e3cff */
[----:B-12---:R-:W-:Y:S07]  /*2bd0*/  @!P1 BRA `(.L_x_50) ;  /* 0x0000007800ac9947 */ /* 0x006fee0003800000 */
.L_x_136:
[----:B-1----:R-:W-:Y:S01]  /*2be0*/  LEA R2, R9, UR7, 0x4 ;  /* 0x0000000709027c11 */ /* 0x002fe2000f8e20ff */
[----:B------:R-:W-:-:S04]  /*2bf0*/  VIADD R0, R0, 0x80 ;  /* 0x0000008000007836 */ /* 0x000fc80000000000 */
[----:B------:R1:W2:Y:S01]  /*2c00*/  LDS.128 R4, [R2+0x100] ;  /* 0x0001000002047984 */ /* 0x0002a20000000c00 */
[----:B------:R-:W-:Y:S01]  /*2c10*/  PRMT R0, RZ, 0x654, R0 ;  /* 0x00000654ff007816 */ /* 0x000fe20000000000 */
[----:B------:R-:W-:Y:S01]  /*2c20*/  @!PT LDS RZ, [RZ] ;  /* 0x00000000fffff984 */ /* 0x000fe20000000800 */
[----:B------:R-:W-:Y:S01]  /*2c30*/  @!PT LDS RZ, [RZ] ;  /* 0x00000000fffff984 */ /* 0x000fe20000000800 */
[----:B------:R-:W-:Y:S01]  /*2c40*/  @!PT LDS RZ, [RZ] ;  /* 0x00000000fffff984 */ /* 0x000fe20000000800 */
[----:B------:R-:W-:Y:S01]  /*2c50*/  @!PT LDS RZ, [RZ] ;  /* 0x00000000fffff984 */ /* 0x000fe20000000800 */
[----:B------:R3:W-:Y:S06]  /*2c60*/  MEMBAR.ALL.CTA ;  /* 0x0000000000007992 */ /* 0x0007ec0000008000 */
[----:B---3--:R-:W3:Y:S01]  /*2c70*/  FENCE.VIEW.ASYNC.S ;  /* 0x00000000000073c6 */ /* 0x008ee20000000000 */
[----:B-1----:R-:W-:-:S04]  /*2c80*/  SEL R2, RZ, 0x1, P0 ;  /* 0x00000001ff027807 */ /* 0x002fc80000000000 */
[----:B------:R-:W-:Y:S01]  /*2c90*/  LOP3.LUT R11, R11, R2, RZ, 0x3c, !PT ;  /* 0x000000020b0b7212 */ /* 0x000fe200078e3cff */
[----:B---3--:R1:W-:Y:S01]  /*2ca0*/  SYNCS.ARRIVE.TRANS64.RED.A1T0 RZ, [R0+URZ], RZ ;  /* 0x000000ff00ff79a7 */ /* 0x0083e200081004ff */
[----:B--2---:R-:W-:Y:S02]  /*2cb0*/  LOP3.LUT P3, RZ, R6, 0x1, RZ, 0xc0, !PT ;  /* 0x0000000106ff7812 */ /* 0x004fe4000786c0ff */
[----:B------:R-:W-:Y:S01]  /*2cc0*/  SEL R4, R8, RZ, P0 ;  /* 0x000000ff08047207 */ /* 0x000fe20000000000 */
[----:B-1----:R-:W-:-:S05]  /*2cd0*/  VIADD R0, R9, 0x1 ;  /* 0x0000000109007836 */ /* 0x002fca0000000000 */
[----:B------:R-:W-:-:S04]  /*2ce0*/  ISETP.NE.AND P1, PT, R0, 0x2, PT ;  /* 0x000000020000780c */ /* 0x000fc80003f25270 */
[----:B------:R-:W-:Y:S02]  /*2cf0*/  SEL R3, RZ, 0x1, P1 ;  /* 0x00000001ff037807 */ /* 0x000fe40000800000 */
[----:B------:R-:W-:Y:S02]  /*2d00*/  SEL R9, R0, RZ, P1 ;  /* 0x000000ff00097207 */ /* 0x000fe40000800000 */
[----:B------:R-:W-:Y:S01]  /*2d10*/  LOP3.LUT R12, R12, R3, RZ, 0x3c, !PT ;  /* 0x000000030c0c7212 */ /* 0x000fe200078e3cff */
[----:B------:R-:W-:Y:S06]  /*2d20*/  @P3 BRA `(.L_x_51) ;  /* 0xfffffffc002c3947 */ /* 0x000fec000383ffff */
[----:B------:R-:W-:Y:S01]  /*2d30*/  ULEA UR5, UR6, UR7, 0x3 ;  /* 0x0000000706057291 */ /* 0x000fe2000f8e18ff */
[----:B------:R-:W-:-:S08]  /*2d40*/  SHF.L.U32 R0, R10, 0x1f, RZ ;  /* 0x0000001f0a007819 */ /* 0x000fd000000006ff */
[----:B------:R-:W1:Y:S02]  /*2d50*/  SYNCS.PHASECHK.TRANS64 P0, [UR5+0x80], R0 ;  /* 0x00008000ff0075a7 */ /* 0x000e640008001005 */
[----:B-1----:R-:W-:Y:S05]  /*2d60*/  @P0 BRA `(.L_x_52) ;  /* 0x0000000000080947 */ /* 0x002fea0003800000 */
[----:B------:R-:W1:Y:S02]  /*2d70*/  SYNCS.PHASECHK.TRANS64.TRYWAIT P0, [UR5+0x80], R0 ;  /* 0x00008000ff0075a7 */ /* 0x000e640008001105 */
[----:B-1----:R-:W-:Y:S05]  /*2d80*/  @!P0 BRA `(.L_x_53) ;  /* 0x0000007800548947 */ /* 0x002fea0003800000 */
.L_x_52:
[----:B------:R-:W-:-:S04]  /*2d90*/  UIADD3 UR4, UPT, UPT, UR6, 0x1, URZ ;  /* 0x0000000106047890 */ /* 0x000fc8000fffe0ff */
[----:B------:R-:W-:-:S04]  /*2da0*/  UISETP.NE.AND UP0, UPT, UR4, 0x2, UPT ;  /* 0x000000020400788c */ /* 0x000fc8000bf05270 */
[----:B------:R-:W-:Y:S02]  /*2db0*/  USEL UR8, URZ, 0x1, UP0 ;  /* 0x00000001ff087887 */ /* 0x000fe40008000000 */
[----:B------:R-:W-:-:S04]  /*2dc0*/  USEL UR4, UR4, URZ, UP0 ;  /* 0x000000ff04047287 */ /* 0x000fc80008000000 */
[----:B------:R-:W-:Y:S01]  /*2dd0*/  ULEA UR4, UR4, UR7, 0x3 ;  /* 0x0000000704047291 */ /* 0x000fe2000f8e18ff */
[----:B-1----:R-:W-:-:S04]  /*2de0*/  LOP3.LUT R2, R10, UR8, RZ, 0x3c, !PT ;  /* 0x000000080a027c12 */ /* 0x002fc8000f8e3cff */
[----:B------:R-:W-:-:S04]  /*2df0*/  SHF.L.U32 R0, R2, 0x1f, RZ ;  /* 0x0000001f02007819 */ /* 0x000fc800000006ff */
[----:B------:R-:W1:Y:S02]  /*2e00*/  SYNCS.PHASECHK.TRANS64 P0, [UR4+0x80], R0 ;  /* 0x00008000ff0075a7 */ /* 0x000e640008001004 */
[----:B-1----:R-:W-:Y:S05]  /*2e10*/  @P0 EXIT ;  /* 0x000000000000094d */ /* 0x002fea0003800000 */
[----:B------:R-:W-:Y:S02]  /*2e20*/  SHF.L.U32 R2, R2, 0x1f, RZ ;  /* 0x0000001f02027819 */ /* 0x000fe400000006ff */
[----:B------:R-:W-:-:S07]  /*2e30*/  MOV R0, UR4 ;  /* 0x0000000400007c02 */ /* 0x000fce0008000f00 */
.L_x_54:
[----:B-1----:R1:W2:Y:S02]  /*2e40*/  SYNCS.PHASECHK.TRANS64.TRYWAIT P0, [R0+URZ+0x80], R2 ;  /* 0x00008002000075a7 */ /* 0x0022a400080011ff */
[----:B--2---:R-:W-:Y:S05]  /*2e50*/  @!P0 NANOSLEEP.SYNCS 0x989680 ;  /* 0x009896800000895d */ /* 0x004fea0003900000 */
[----:B------:R-:W2:Y:S02]  /*2e60*/  @!P0 SYNCS.PHASECHK.TRANS64 P0, [R0+URZ+0x80], R2 ;  /* 0x00008002000085a7 */ /* 0x000ea400080010ff */
[----:B--2---:R-:W-:Y:S05]  /*2e70*/  @P0 EXIT ;  /* 0x000000000000094d */ /* 0x004fea0003800000 */
[----:B------:R-:W-:Y:S05]  /*2e80*/  BRA `(.L_x_54) ;  /* 0xfffffffc00ec7947 */ /* 0x000fea000383ffff */
.L_x_47:
[----:B------:R-:W-:Y:S05]  /*2e90*/  BRA.U UP4, `(.L_x_55) ;  /* 0x0000000d04d47547 */ /* 0x000fea000b800000 */
[----:B------:R-:W-:Y:S01]  /*2ea0*/  UMOV UR4, 0x40 ;  /* 0x0000004000047882 */ /* 0x000fe20000000000 */
[----:B------:R-:W-:Y:S01]  /*2eb0*/  NOP ;  /* 0x0000000000007918 */ /* 0x000fe20000000000 */
[----:B------:R-:W-:Y:S01]  /*2ec0*/  ULEA UR4, UR7, UR4, 0x18 ;  /* 0x0000000407047291 */ /* 0x000fe2000f8ec0ff */
[----:B------:R-:W-:Y:S02]  /*2ed0*/  UMOV UR5, 0x400 ;  /* 0x0000040000057882 */ /* 0x000fe40000000000 */
[----:B------:R-:W-:-:S06]  /*2ee0*/  ULEA UR7, UR7, UR5, 0x18 ;  /* 0x0000000507077291 */ /* 0x000fcc000f8ec0ff */
[----:B------:R-:W1:Y:S02]  /*2ef0*/  LDS.U8 R0, [UR4+0x1c] ;  /* 0x00001c04ff007984 */ /* 0x000e640008000000 */
[----:B-1----:R-:W-:-:S13]  /*2f00*/  ISETP.NE.AND P0, PT, R0, RZ, PT ;  /* 0x000000ff0000720c */ /* 0x002fda0003f05270 */
[----:B------:R-:W-:Y:S05]  /*2f10*/  @P0 BRA `(.L_x_56) ;  /* 0x0000000000580947 */ /* 0x000fea0003800000 */
[----:B------:R-:W-:-:S13]  /*2f20*/  ELECT P0, URZ, PT ;  /* 0x0000000000ff782f */ /* 0x000fda0003800000 */
[----:B------:R-:W-:Y:S05]  /*2f30*/  @!P0 BRA `(.L_x_57) ;  /* 0x0000000000608947 */ /* 0x000fea0003800000 */
[----:B------:R-:W-:Y:S01]  /*2f40*/  UMOV UR5, 0x10 ;  /* 0x0000001000057882 */ /* 0x000fe20000000000 */
[----:B------:R-:W-:Y:S01]  /*2f50*/  HFMA2 R2, -RZ, RZ, 0, 5.9604644775390625e-08 ;  /* 0x00000001ff027431 */ /* 0x000fe200000001ff */
[----:B------:R-:W-:-:S03]  /*2f60*/  MOV R3, 0xffff ;  /* 0x0000ffff00037802 */ /* 0x000fc60000000f00 */
[----:B------:R-:W-:Y:S04]  /*2f70*/  DEPBAR.LE SB1, 0x36 ;  /* 0x00009d800000791a */ /* 0x000fe80000000000 */
[----:B------:R-:W1:Y:S02]  /*2f80*/  UTCATOMSWS.FIND_AND_SET.ALIGN UP0, UR5, UR5 ;  /* 0x00000005000575e3 */ /* 0x000e640008000800 */
[----:B-1----:R-:W-:Y:S01]  /*2f90*/  MOV R0, UR5 ;  /* 0x0000000500007c02 */ /* 0x002fe20008000f00 */
[----:B------:R-:W-:Y:S06]  /*2fa0*/  BRA.U UP0, `(.L_x_58) ;  /* 0x0000000100187547 */ /* 0x000fec000b800000 */
.L_x_59:
[----:B------:R-:W-:Y:S05]  /*2fb0*/  NANOSLEEP 0x64 ;  /* 0x000000640000795d */ /* 0x000fea0003800000 */
[----:B------:R-:W-:-:S05]  /*2fc0*/  UMOV UR5, 0x10 ;  /* 0x0000001000057882 */ /* 0x000fca0000000000 */
[----:B------:R-:W-:Y:S04]  /*2fd0*/  DEPBAR.LE SB1, 0x36 ;  /* 0x00009d800000791a */ /* 0x000fe80000000000 */
[----:B------:R-:W1:Y:S02]  /*2fe0*/  UTCATOMSWS.FIND_AND_SET.ALIGN UP0, UR5, UR5 ;  /* 0x00000005000575e3 */ /* 0x000e640008000800 */
[----:B-1----:R-:W-:Y:S01]  /*2ff0*/  MOV R0, UR5 ;  /* 0x0000000500007c02 */ /* 0x002fe20008000f00 */
[----:B------:R-:W-:Y:S05]  /*3000*/  BRA.U !UP0, `(.L_x_59) ;  /* 0xfffffffd08e87547 */ /* 0x000fea000b83ffff */
.L_x_58:
[-C--:B------:R-:W-:Y:S02]  /*3010*/  SHF.L.U32 R3, R3, R0.reuse, RZ ;  /* 0x0000000003037219 */ /* 0x080fe400000006ff */
[----:B------:R-:W-:Y:S01]  /*3020*/  SHF.L.U32 R2, R2, R0, RZ ;  /* 0x0000000002027219 */ /* 0x000fe200000006ff */
[----:B------:R-:W-:Y:S02]  /*3030*/  IMAD.SHL.U32 R0, R0, 0x20, RZ ;  /* 0x0000002000007824 */ /* 0x000fe400078e00ff */
[----:B------:R1:W-:Y:S04]  /*3040*/  ATOMS.OR RZ, [UR4+0x14], R3 ;  /* 0x00001403ffff798c */ /* 0x0003e8000b000004 */
[----:B------:R1:W-:Y:S04]  /*3050*/  ATOMS.OR RZ, [UR4+0x18], R2 ;  /* 0x00001802ffff798c */ /* 0x0003e8000b000004 */
[----:B------:R1:W-:Y:S01]  /*3060*/  STS [UR7+0x120], R0 ;  /* 0x00012000ff007988 */ /* 0x0003e20008000807 */
[----:B------:R-:W-:Y:S05]  /*3070*/  BRA `(.L_x_57) ;  /* 0x0000000000107947 */ /* 0x000fea0003800000 */
.L_x_56:
[----:B------:R-:W-:Y:S02]  /*3080*/  MOV R0, 0xffffffff ;  /* 0xffffffff00007802 */ /* 0x000fe40000000f00 */
[----:B------:R-:W-:-:S03]  /*3090*/  MOV R2, 0x30c0 ;  /* 0x000030c000027802 */ /* 0x000fc60000000f00 */
[----:B------:R1:W-:Y:S04]  /*30a0*/  STS [UR7+0x120], R0 ;  /* 0x00012000ff007988 */ /* 0x0003e80008000807 */
[----:B-1---5:R-:W-:Y:S05]  /*30b0*/  CALL.REL.NOINC `($__internal_1_$__cuda_sm10x_tcgen05_guardrail_trap_phase_invalid_during_alloc) ;  /* 0x0000007800e87944 */ /* 0x022fea0003c00000 */
.L_x_57:
[----:B------:R-:W-:Y:S05]  /*30c0*/  WARPSYNC.ALL ;  /* 0x0000000000007948 */ /* 0x000fea0003800000 */
[----:B------:R-:W2:Y:S01]  /*30d0*/  S2UR UR9, SR_CgaCtaId ;  /* 0x00000000000979c3 */ /* 0x000ea20000008800 */
[----:B------:R-:W-:Y:S01]  /*30e0*/  UMOV UR4, 0x400 ;  /* 0x0000040000047882 */ /* 0x000fe20000000000 */
[----:B------:R-:W-:-:S06]  /*30f0*/  NOP ;  /* 0x0000000000007918 */ /* 0x000fcc0000000000 */
[----:B------:R-:W-:Y:S06]  /*3100*/  BAR.ARV 0x6, 0xa0 ;  /* 0x0182800000007b1d */ /* 0x000fec0000002000 */
[----:B------:R-:W3:Y:S01]  /*3110*/  LDCU UR6, c[0x0][0x38c] ;  /* 0x00007180ff0677ac */ /* 0x000ee20008000800 */
[----:B-1----:R-:W-:Y:S01]  /*3120*/  LOP3.LUT R0, R4, 0xffff, RZ, 0xc0, !PT ;  /* 0x0000ffff04007812 */ /* 0x002fe200078ec0ff */
[----:B------:R-:W-:Y:S02]  /*3130*/  HFMA2 R12, -RZ, RZ, 0, 0 ;  /* 0x00000000ff0c7431 */ /* 0x000fe400000001ff */
[----:B------:R-:W-:Y:S01]  /*3140*/  IMAD.MOV.U32 R7, RZ, RZ, 0x1 ;  /* 0x00000001ff077424 */ /* 0x000fe200078e00ff */
[----:B------:R-:W1:Y:S01]  /*3150*/  LDCU UR5, c[0x0][0x38c] ;  /* 0x00007180ff0577ac */ /* 0x000e620008000800 */
[----:B------:R-:W-:Y:S01]  /*3160*/  R2UR UR10, R0 ;  /* 0x00000000000a72ca */ /* 0x000fe200000e0000 */
[----:B------:R-:W-:Y:S01]  /*3170*/  IMAD.MOV.U32 R0, RZ, RZ, RZ ;  /* 0x000000ffff007224 */ /* 0x000fe200078e00ff */
[----:B------:R-:W-:Y:S01]  /*3180*/  UMOV UR13, URZ ;  /* 0x000000ff000d7c82 */ /* 0x000fe20008000000 */
[----:B------:R-:W-:Y:S01]  /*3190*/  UMOV UR12, URZ ;  /* 0x000000ff000c7c82 */ /* 0x000fe20008000000 */
[----:B--2---:R-:W-:Y:S01]  /*31a0*/  ULEA UR9, UR9, UR4, 0x18 ;  /* 0x0000000409097291 */ /* 0x004fe2000f8ec0ff */
[----:B------:R-:W-:Y:S01]  /*31b0*/  UMOV UR22, 0x0 ;  /* 0x0000000000167882 */ /* 0x000fe20000000000 */
[----:B------:R-:W-:-:S02]  /*31c0*/  UMOV UR23, 0x43c0490 ;  /* 0x043c049000177882 */ /* 0x000fc40000000000 */
[----:B------:R-:W-:Y:S02]  /*31d0*/  UIADD3 UR11, UPT, UPT, UR9, 0xf300, URZ ;  /* 0x0000f300090b7890 */ /* 0x000fe4000fffe0ff */
[----:B------:R-:W-:Y:S02]  /*31e0*/  UIADD3 UR4, UPT, UPT, UR9, 0x17300, URZ ;  /* 0x0001730009047890 */ /* 0x000fe4000fffe0ff */
[----:B---3--:R-:W-:Y:S01]  /*31f0*/  UIADD3 UR6, UPT, UPT, UR6, 0x3f, URZ ;  /* 0x0000003f06067890 */ /* 0x008fe2000fffe0ff */
[----:B------:R-:W2:Y:S01]  /*3200*/  LDS R2, [UR9+0x120] ;  /* 0x00012009ff027984 */ /* 0x000ea20008000800 */
[----:B------:R-:W-:Y:S02]  /*3210*/  USHF.R.U32.HI UR11, URZ, 0x4, UR11 ;  /* 0x00000004ff0b7899 */ /* 0x000fe4000801160b */
[----:B------:R-:W-:Y:S02]  /*3220*/  USHF.R.S32.HI UR8, URZ, 0x1f, UR6 ;  /* 0x0000001fff087899 */ /* 0x000fe40008011406 */
[----:B------:R-:W-:-:S02]  /*3230*/  USHF.R.U32.HI UR4, URZ, 0x4, UR4 ;  /* 0x00000004ff047899 */ /* 0x000fc40008011604 */
[----:B------:R-:W-:Y:S02]  /*3240*/  ULEA.HI UR8, UR8, UR6, URZ, 0x6 ;  /* 0x0000000608087291 */ /* 0x000fe4000f8f30ff */
[----:B------:R-:W-:Y:S02]  /*3250*/  ULOP3.LUT UR11, UR11, 0x3fff, URZ, 0xc0, !UPT ;  /* 0x00003fff0b0b7892 */ /* 0x000fe4000f8ec0ff */
[----:B------:R-:W-:Y:S02]  /*3260*/  USHF.R.S32.HI UR8, URZ, 0x6, UR8 ;  /* 0x00000006ff087899 */ /* 0x000fe40008011408 */
[----:B------:R-:W-:Y:S02]  /*3270*/  ULOP3.LUT UR4, UR4, 0x3fff, URZ, 0xc0, !UPT ;  /* 0x00003fff04047892 */ /* 0x000fe4000f8ec0ff */
[----:B------:R-:W-:Y:S01]  /*3280*/  UISETP.LT.AND UP0, UPT, UR8, 0x1, UPT ;  /* 0x000000010800788c */ /* 0x000fe2000bf01270 */
[----:B------:R-:W-:Y:S01]  /*3290*/  UMOV UR20, 0x0 ;  /* 0x0000000000147882 */ /* 0x000fe20000000000 */
[----:B------:R-:W-:-:S02]  /*32a0*/  UMOV UR21, 0x43c0490 ;  /* 0x043c049000157882 */ /* 0x000fc40000000000 */
[----:B------:R-:W-:Y:S02]  /*32b0*/  USEL UR17, UR8, 0x1, !UP0 ;  /* 0x0000000108117887 */ /* 0x000fe4000c000000 */
[----:B------:R-:W-:Y:S02]  /*32c0*/  ULOP3.LUT UR11, UR11, 0x10000, URZ, 0xfc, !UPT ;  /* 0x000100000b0b7892 */ /* 0x000fe4000f8efcff */
[----:B------:R-:W-:Y:S02]  /*32d0*/  ULOP3.LUT UR4, UR4, 0x10000, URZ, 0xfc, !UPT ;  /* 0x0001000004047892 */ /* 0x000fe4000f8efcff */
[----:B------:R-:W-:Y:S02]  /*32e0*/  UIADD3 UR17, UPT, UPT, -UR17, URZ, URZ ;  /* 0x000000ff11117290 */ /* 0x000fe4000fffe1ff */
[----:B-1----:R-:W-:Y:S01]  /*32f0*/  UISETP.GE.AND UP4, UPT, UR5, 0x1, UPT ;  /* 0x000000010500788c */ /* 0x002fe2000bf86270 */
[----:B------:R-:W-:Y:S01]  /*3300*/  UMOV UR28, 0x0 ;  /* 0x00000000001c7882 */ /* 0x000fe20000000000 */
[----:B------:R-:W-:Y:S01]  /*3310*/  UMOV UR29, 0x43c0490 ;  /* 0x043c0490001d7882 */ /* 0x000fe20000000000 */
[----:B------:R-:W-:Y:S01]  /*3320*/  UMOV UR26, 0x0 ;  /* 0x00000000001a7882 */ /* 0x000fe20000000000 */
[----:B------:R-:W-:Y:S01]  /*3330*/  UMOV UR27, 0x43c0490 ;  /* 0x043c0490001b7882 */ /* 0x000fe20000000000 */
[----:B--2---:R-:W-:Y:S01]  /*3340*/  R2UR UR14, R2 ;  /* 0x00000000020e72ca */ /* 0x004fe200000e0000 */
[----:B------:R-:W-:-:S14]  /*3350*/  IMAD.MOV.U32 R2, RZ, RZ, RZ ;  /* 0x000000ffff027224 */ /* 0x000fdc00078e00ff */
.L_x_66:
[----:B------:R-:W-:Y:S02]  /*3360*/  LEA R3, R2, UR9, 0x3 ;  /* 0x0000000902037c11 */ /* 0x000fe4000f8e18ff */
[----:B------:R-:W-:Y:S02]  /*3370*/  SHF.L.U32 R4, R12, 0x1f, RZ ;  /* 0x0000001f0c047819 */ /* 0x000fe400000006ff */
[----:B------:R-:W-:Y:S01]  /*3380*/  PLOP3.LUT P0, PT, PT, PT, UP4, 0x80, 0x8 ;  /* 0x000000000008781c */ /* 0x000fe20003f0f048 */
[----:B------:R-:W-:Y:S01]  /*3390*/  VIADD R5, R3, 0x80 ;  /* 0x0000008003057836 */ /* 0x000fe20000000000 */
[----:B-1----:R-:W1:Y:S02]  /*33a0*/  SYNCS.PHASECHK.TRANS64.TRYWAIT P1, [R3+URZ+0x70], R4 ;  /* 0x00007004030075a7 */ /* 0x002e6400080211ff */
[----:B-1----:R-:W-:Y:S09]  /*33b0*/  @!P1 BRA `(.L_x_60) ;  /* 0x0000007000e09947 */ /* 0x002ff20003800000 */
.L_x_138:
[----:B------:R-:W-:Y:S01]  /*33c0*/  LEA R6, R2, UR9, 0x4 ;  /* 0x0000000902067c11 */ /* 0x000fe2000f8e20ff */
[----:B------:R-:W-:Y:S01]  /*33d0*/  @UP4 ULEA UR5, UR12, UR9, 0x3 ;  /* 0x000000090c054291 */ /* 0x000fe2000f8e18ff */
[----:B------:R-:W-:Y:S01]  /*33e0*/  PLOP3.LUT P1, PT, PT, PT, PT, 0x80, 0x8 ;  /* 0x000000000008781c */ /* 0x000fe20003f2f070 */
[----:B------:R-:W-:Y:S01]  /*33f0*/  ULEA UR15, UR13, UR9, 0x3 ;  /* 0x000000090d0f7291 */ /* 0x000fe2000f8e18ff */
[----:B------:R-:W-:Y:S01]  /*3400*/  PRMT R5, RZ, 0x654, R5 ;  /* 0x00000654ff057816 */ /* 0x000fe20000000005 */
[----:B------:R2:W3:Y:S01]  /*3410*/  LDS.128 R8, [R6+0x100] ;  /* 0x0001000006087984 */ /* 0x0004e20000000c00 */
[----:B-1----:R-:W-:Y:S01]  /*3420*/  @P0 SHF.L.U32 R4, R0, 0x1f, RZ ;  /* 0x0000001f00040819 */ /* 0x002fe200000006ff */
[----:B------:R-:W-:Y:S01]  /*3430*/  ULEA.HI UR16, UR13, UR13, URZ, 0x1 ;  /* 0x0000000d0d107291 */ /* 0x000fe2000f8f08ff */
[----:B------:R-:W-:Y:S01]  /*3440*/  SHF.L.U32 R3, R7, 0x1f, RZ ;  /* 0x0000001f07037819 */ /* 0x000fe200000006ff */
[----:B------:R-:W-:Y:S01]  /*3450*/  @!PT LDS RZ, [RZ] ;  /* 0x00000000fffff984 */ /* 0x000fe20000000800 */
[----:B------:R-:W-:Y:S01]  /*3460*/  @!PT LDS RZ, [RZ] ;  /* 0x00000000fffff984 */ /* 0x000fe20000000800 */
[----:B------:R-:W-:Y:S01]  /*3470*/  @!PT LDS RZ, [RZ] ;  /* 0x00000000fffff984 */ /* 0x000fe20000000800 */
[----:B------:R-:W-:Y:S01]  /*3480*/  @!PT LDS RZ, [RZ] ;  /* 0x00000000fffff984 */ /* 0x000fe20000000800 */
[----:B------:R1:W-:Y:S06]  /*3490*/  MEMBAR.ALL.CTA ;  /* 0x0000000000007992 */ /* 0x0003ec0000008000 */
[----:B-1----:R-:W1:Y:S02]  /*34a0*/  FENCE.VIEW.ASYNC.S ;  /* 0x00000000000073c6 */ /* 0x002e640000000000 */
[----:B-1----:R2:W-:Y:S01]  /*34b0*/  SYNCS.ARRIVE.TRANS64.RED.A1T0 RZ, [R5+URZ], RZ ;  /* 0x000000ff05ff79a7 */ /* 0x0025e200081004ff */
[----:B------:R2:W1:Y:S01]  /*34c0*/  @P0 SYNCS.PHASECHK.TRANS64.TRYWAIT P1, [UR5], R4 ;  /* 0x00000004ff0005a7 */ /* 0x0004620008021105 */
[----:B------:R-:W-:-:S02]  /*34d0*/  ULOP3.LUT UR5, UR16, 0xffe, URZ, 0xc0, !UPT ;  /* 0x00000ffe10057892 */ /* 0x000fc4000f8ec0ff */
[----:B------:R-:W-:Y:S02]  /*34e0*/  USHF.R.U32.HI UR16, URZ, 0x1, UR16 ;  /* 0x00000001ff107899 */ /* 0x000fe40008011610 */
[----:B------:R-:W-:Y:S02]  /*34f0*/  UIADD3 UR5, UPT, UPT, -UR5, UR13, URZ ;  /* 0x0000000d05057290 */ /* 0x000fe4000fffe1ff */
[----:B------:R-:W-:-:S04]  /*3500*/  UIMAD UR16, UR16, 0xf0, UR14 ;  /* 0x000000f0101078a4 */ /* 0x000fc8000f8e020e */
[----:B------:R-:W-:Y:S01]  /*3510*/  ULEA UR16, UR5, UR16, 0x14 ;  /* 0x0000001005107291 */ /* 0x000fe2000f8ea0ff */
[----:B------:R-:W4:Y:S02]  /*3520*/  SYNCS.PHASECHK.TRANS64.TRYWAIT P0, [UR15+0xb0], R3 ;  /* 0x0000b003ff0075a7 */ /* 0x000f24000800110f */
[----:B-1234-:R-:W-:Y:S09]  /*3530*/  @!P0 BRA `(.L_x_61) ;  /* 0x0000007000948947 */ /* 0x01eff20003800000 */
.L_x_140:
[----:B-1----:R-:W-:Y:S01]  /*3540*/  IADD3 R4, PT, PT, R2, 0x1, RZ ;  /* 0x0000000102047810 */ /* 0x002fe20007ffe0ff */
[----:B------:R-:W-:Y:S06]  /*3550*/  BRA.U !UP4, `(.L_x_62) ;  /* 0x000000010cc07547 */ /* 0x000fec000b800000 */
[----:B------:R-:W-:Y:S01]  /*3560*/  UPLOP3.LUT UP2, UPT, UPT, UPT, UPT, 0x40, 0x4 ;  /* 0x000000000004789c */ /* 0x000fe20003f4e870 */
[----:B------:R-:W-:Y:S01]  /*3570*/  UMOV UR19, UR17 ;  /* 0x0000001100137c82 */ /* 0x000fe20008000000 */
[----:B------:R-:W-:Y:S01]  /*3580*/  UMOV UR18, UR8 ;  /* 0x0000000800127c82 */ /* 0x000fe20008000000 */
[----:B------:R-:W-:-:S08]  /*3590*/  UMOV UR5, UR12 ;  /* 0x0000000c00057c82 */ /* 0x000fd00008000000 */
.L_x_65:
[----:B------:R-:W-:Y:S02]  /*35a0*/  UIADD3 UR19, UPT, UPT, UR19, 0x1, URZ ;  /* 0x0000000113137890 */ /* 0x000fe4000fffe0ff */
[----:B-1----:R-:W-:Y:S02]  /*35b0*/  ULEA UR7, UR5, UR9, 0x3 ;  /* 0x0000000905077291 */ /* 0x002fe4000f8e18ff */
[----:B------:R-:W-:Y:S01]  /*35c0*/  UISETP.NE.AND UP3, UPT, UR19, URZ, UPT ;  /* 0x000000ff1300728c */ /* 0x000fe2000bf65270 */
[----:B--2---:R-:W-:Y:S10]  /*35d0*/  @P1 BRA `(.L_x_63) ;  /* 0x00000000000c1947 */ /* 0x004ff40003800000 */
[----:B------:R-:W-:Y:S04]  /*35e0*/  SHF.L.U32 R2, R0, 0x1f, RZ ;  /* 0x0000001f00027819 */ /* 0x000fe800000006ff */
[----:B------:R-:W1:Y:S02]  /*35f0*/  SYNCS.PHASECHK.TRANS64.TRYWAIT P0, [UR7], R2 ;  /* 0x00000002ff0075a7 */ /* 0x000e640008001107 */
[----:B-1----:R-:W-:Y:S05]  /*3600*/  @!P0 BRA `(.L_x_64) ;  /* 0x0000007000788947 */ /* 0x002fea0003800000 */
.L_x_63:
[----:B------:R-:W-:Y:S01]  /*3610*/  UISETP.NE.AND UP0, UPT, UR18, 0x1, UPT ;  /* 0x000000011200788c */ /* 0x000fe2000bf05270 */
[----:B------:R-:W-:Y:S01]  /*3620*/  PLOP3.LUT P1, PT, PT, PT, PT, 0x80, 0x8 ;  /* 0x000000000008781c */ /* 0x000fe20003f2f070 */
[----:B------:R-:W-:Y:S02]  /*3630*/  UIADD3 UR12, UPT, UPT, UR5, 0x1, URZ ;  /* 0x00000001050c7890 */ /* 0x000fe4000fffe0ff */
[----:B------:R-:W-:Y:S02]  /*3640*/  ULEA UR30, UR5, UR11, 0x9 ;  /* 0x0000000b051e7291 */ /* 0x000fe4000f8e48ff */
[----:B------:R-:W-:Y:S01]  /*3650*/  UISETP.NE.AND UP1, UPT, UR12, 0x4, UPT ;  /* 0x000000040c00788c */ /* 0x000fe2000bf25270 */
[----:B------:R-:W-:Y:S01]  /*3660*/  PLOP3.LUT P0, PT, PT, PT, UP0, 0x80, 0x8 ;  /* 0x000000000008781c */ /* 0x000fe20003f0f008 */
[----:B------:R-:W-:Y:S02]  /*3670*/  UIADD3 UR40, UPT, UPT, UR30, 0x2, URZ ;  /* 0x000000021e287890 */ /* 0x000fe4000fffe0ff */
[----:B------:R-:W-:Y:S02]  /*3680*/  USEL UR24, URZ, 0x1, UP1 ;  /* 0x00000001ff187887 */ /* 0x000fe40008800000 */
[----:B------:R-:W-:Y:S02]  /*3690*/  USEL UR12, UR12, URZ, UP1 ;  /* 0x000000ff0c0c7287 */ /* 0x000fe40008800000 */
[----:B------:R-:W-:Y:S02]  /*36a0*/  UIADD3 UR36, UPT, UPT, UR30, 0x4, URZ ;  /* 0x000000041e247890 */ /* 0x000fe4000fffe0ff */
[----:B------:R-:W-:Y:S01]  /*36b0*/  @UP0 ULEA UR6, UR12, UR9, 0x3 ;  /* 0x000000090c060291 */ /* 0x000fe2000f8e18ff */
[----:B------:R-:W-:Y:S01]  /*36c0*/  LOP3.LUT R0, R0, UR24, RZ, 0x3c, !PT ;  /* 0x0000001800007c12 */ /* 0x000fe2000f8e3cff */
[----:B------:R-:W-:Y:S02]  /*36d0*/  UIADD3 UR32, UPT, UPT, UR30, 0x6, URZ ;  /* 0x000000061e207890 */ /* 0x000fe4000fffe0ff */
[----:B------:R-:W-:Y:S01]  /*36e0*/  UIADD3 UR24, UPT, UPT, UR7, 0x20, URZ ;  /* 0x0000002007187890 */ /* 0x000fe2000fffe0ff */
[----:B-1----:R-:W-:Y:S01]  /*36f0*/  @P0 SHF.L.U32 R2, R0, 0x1f, RZ ;  /* 0x0000001f00020819 */ /* 0x002fe200000006ff */
[----:B------:R-:W-:Y:S01]  /*3700*/  UIADD3 UR18, UPT, UPT, UR18, -0x1, URZ ;  /* 0xffffffff12127890 */ /* 0x000fe2000fffe0ff */
[----:B------:R-:W-:Y:S02]  /*3710*/  UMOV UR7, 0x40004040 ;  /* 0x4000404000077882 */ /* 0x000fe40000000000 */
[----:B------:R1:W2:Y:S01]  /*3720*/  @P0 SYNCS.PHASECHK.TRANS64.TRYWAIT P1, [UR6], R2 ;  /* 0x00000002ff0005a7 */ /* 0x0002a20008021106 */
[----:B------:R-:W-:Y:S01]  /*3730*/  UIMAD UR6, UR5, 0x780, UR4 ;  /* 0x00000780050678a4 */ /* 0x000fe2000f8e0204 */
[----:B------:R-:W-:Y:S01]  /*3740*/  UMOV UR31, 0x40004040 ;  /* 0x40004040001f7882 */ /* 0x000fe20000000000 */
[----:B------:R-:W-:Y:S02]  /*3750*/  UMOV UR43, 0x40004040 ;  /* 0x40004040002b7882 */ /* 0x000fe40000000000 */
[----:B------:R-:W-:Y:S02]  /*3760*/  UIADD3 UR42, UPT, UPT, UR6, 0x2, URZ ;  /* 0x00000002062a7890 */ /* 0x000fe4000fffe0ff */
[----:B------:R-:W-:Y:S02]  /*3770*/  UIADD3 UR38, UPT, UPT, UR6, 0x4, URZ ;  /* 0x0000000406267890 */ /* 0x000fe4000fffe0ff */
[----:B------:R-:W-:Y:S01]  /*3780*/  UIADD3 UR34, UPT, UPT, UR6, 0x6, URZ ;  /* 0x0000000606227890 */ /* 0x000fe2000fffe0ff */
[----:B------:R1:W-:Y:S01]  /*3790*/  UTCHMMA gdesc[UR30], gdesc[UR6], tmem[UR16], tmem[UR22], idesc[UR23], UP2 ;  /* 0x00ff16061e0075ea */ /* 0x0003e20009000010 */
[----:B------:R-:W-:Y:S01]  /*37a0*/  UPLOP3.LUT UP2, UPT, UPT, UPT, UPT, 0x80, 0x8 ;  /* 0x000000000008789c */ /* 0x000fe20003f4f070 */
[----:B------:R-:W-:Y:S01]  /*37b0*/  UMOV UR41, 0x40004040 ;  /* 0x4000404000297882 */ /* 0x000fe20000000000 */
[----:B------:R-:W-:Y:S01]  /*37c0*/  UMOV UR39, 0x40004040 ;  /* 0x4000404000277882 */ /* 0x000fe20000000000 */
[----:B------:R1:W-:Y:S01]  /*37d0*/  UTCHMMA gdesc[UR40], gdesc[UR42], tmem[UR16], tmem[UR20], idesc[UR21], UPT ;  /* 0x00ff142a280075ea */ /* 0x0003e2000b800010 */
[----:B------:R-:W-:Y:S01]  /*37e0*/  UMOV UR37, 0x40004040 ;  /* 0x4000404000257882 */ /* 0x000fe20000000000 */
[----:B------:R-:W-:Y:S01]  /*37f0*/  UMOV UR35, 0x40004040 ;  /* 0x4000404000237882 */ /* 0x000fe20000000000 */
[----:B------:R-:W-:Y:S01]  /*3800*/  UMOV UR33, 0x40004040 ;  /* 0x4000404000217882 */ /* 0x000fe20000000000 */
[----:B------:R1:W-:Y:S01]  /*3810*/  UTCHMMA gdesc[UR36], gdesc[UR38], tmem[UR16], tmem[UR28], idesc[UR29], UPT ;  /* 0x00ff1c26240075ea */ /* 0x0003e2000b800010 */
[----:B------:R1:W-:Y:S01]  /*3820*/  UTCHMMA gdesc[UR32], gdesc[UR34], tmem[UR16], tmem[UR26], idesc[UR27], UPT ;  /* 0x00ff1a22200075ea */ /* 0x0003e2000b800010 */
[----:B------:R1:W-:Y:S01]  /*3830*/  UTCBAR.MULTICAST [UR24], URZ, UR10 ;  /* 0x000000ff180073e9 */ /* 0x0003e2000800080a */
[----:B------:R-:W-:Y:S01]  /*3840*/  UMOV UR5, UR12 ;  /* 0x0000000c00057c82 */ /* 0x000fe20008000000 */
[----:B------:R-:W-:Y:S05]  /*3850*/  BRA.U UP3, `(.L_x_65) ;  /* 0xfffffffd03507547 */ /* 0x000fea000b83ffff */
.L_x_62:
[----:B------:R-:W-:Y:S01]  /*3860*/  UIADD3 UR13, UPT, UPT, UR13, 0x1, URZ ;  /* 0x000000010d0d7890 */ /* 0x000fe2000fffe0ff */
[----:B------:R-:W-:Y:S01]  /*3870*/  LOP3.LUT P0, RZ, R10, 0x1, RZ, 0xc0, !PT ;  /* 0x000000010aff7812 */ /* 0x000fe2000780c0ff */
[----:B------:R-:W-:Y:S01]  /*3880*/  UIADD3 UR15, UPT, UPT, UR15, 0x90, URZ ;  /* 0x000000900f0f7890 */ /* 0x000fe2000fffe0ff */
[----:B--2---:R-:W-:Y:S01]  /*3890*/  ISETP.NE.AND P1, PT, R4, 0x2, PT ;  /* 0x000000020400780c */ /* 0x004fe20003f25270 */
[----:B------:R-:W-:-:S03]  /*38a0*/  UISETP.NE.AND UP0, UPT, UR13, 0x4, UPT ;  /* 0x000000040d00788c */ /* 0x000fc6000bf05270 */
[----:B-1----:R-:W-:Y:S01]  /*38b0*/  SEL R2, RZ, 0x1, P1 ;  /* 0x00000001ff027807 */ /* 0x002fe20000800000 */
[----:B------:R-:W-:Y:S02]  /*38c0*/  USEL UR5, URZ, 0x1, UP0 ;  /* 0x00000001ff057887 */ /* 0x000fe40008000000 */
[----:B------:R-:W-:Y:S01]  /*38d0*/  USEL UR13, UR13, URZ, UP0 ;  /* 0x000000ff0d0d7287 */ /* 0x000fe20008000000 */
[----:B------:R1:W-:Y:S01]  /*38e0*/  UTCBAR [UR15], URZ ;  /* 0x000000ff0f0073e9 */ /* 0x0003e200080000ff */
[----:B------:R-:W-:Y:S02]  /*38f0*/  LOP3.LUT R12, R12, R2, RZ, 0x3c, !PT ;  /* 0x000000020c0c7212 */ /* 0x000fe400078e3cff */
[----:B------:R-:W-:Y:S02]  /*3900*/  LOP3.LUT R7, R7, UR5, RZ, 0x3c, !PT ;  /* 0x0000000507077c12 */ /* 0x000fe4000f8e3cff */
[----:B------:R-:W-:Y:S01]  /*3910*/  SEL R2, R4, RZ, P1 ;  /* 0x000000ff04027207 */ /* 0x000fe20000800000 */
[----:B------:R-:W-:Y:S06]  /*3920*/  @P0 BRA `(.L_x_66) ;  /* 0xfffffff8008c0947 */ /* 0x000fec000383ffff */
[----:B------:R-:W2:Y:S01]  /*3930*/  S2UR UR4, SR_CgaCtaId ;  /* 0x00000000000479c3 */ /* 0x000ea20000008800 */
[----:B------:R-:W-:Y:S01]  /*3940*/  ELECT P0, URZ, PT ;  /* 0x0000000000ff782f */ /* 0x000fe20003800000 */
[----:B------:R-:W-:Y:S01]  /*3950*/  IMAD.MOV.U32 R2, RZ, RZ, 0x1 ;  /* 0x00000001ff027424 */ /* 0x000fe200078e00ff */
[----:B------:R-:W-:Y:S01]  /*3960*/  UIADD3 UR9, UPT, UPT, UR9, 0xb0, URZ ;  /* 0x000000b009097890 */ /* 0x000fe2000fffe0ff */
[----:B------:R-:W-:Y:S01]  /*3970*/  SHF.L.U32 R0, R7, 0x1f, RZ ;  /* 0x0000001f07007819 */ /* 0x000fe200000006ff */
[----:B------:R-:W-:-:S03]  /*3980*/  UMOV UR5, 0x40 ;  /* 0x0000004000057882 */ /* 0x000fc60000000000 */
[----:B------:R-:W-:Y:S01]  /*3990*/  UVIRTCOUNT.DEALLOC.SMPOOL 0x80 ;  /* 0x000000800000784c */ /* 0x000fe20000000000 */
[----:B--2---:R-:W-:Y:S02]  /*39a0*/  ULEA UR4, UR4, UR5, 0x18 ;  /* 0x0000000504047291 */ /* 0x004fe4000f8ec0ff */
[----:B------:R-:W-:-:S07]  /*39b0*/  ULEA UR5, UR13, UR9, 0x3 ;  /* 0x000000090d057291 */ /* 0x000fce000f8e18ff */
[----:B------:R2:W-:Y:S02]  /*39c0*/  @P0 STS.U8 [UR4+0x1c], R2 ;  /* 0x00001c02ff000988 */ /* 0x0005e40008000004 */
[----:B------:R-:W3:Y:S02]  /*39d0*/  SYNCS.PHASECHK.TRANS64.TRYWAIT P0, [UR5], R0 ;  /* 0x00000000ff0075a7 */ /* 0x000ee40008001105 */
[----:B--23--:R-:W-:Y:S05]  /*39e0*/  @!P0 BRA `(.L_x_67) ;  /* 0x0000006c00988947 */ /* 0x00cfea0003800000 */
.L_x_143:
[----:B------:R-:W-:-:S04]  /*39f0*/  UIADD3 UR6, UPT, UPT, UR13, 0x1, URZ ;  /* 0x000000010d067890 */ /* 0x000fc8000fffe0ff */
[----:B------:R-:W-:-:S04]  /*3a00*/  UISETP.NE.AND UP0, UPT, UR6, 0x4, UPT ;  /* 0x000000040600788c */ /* 0x000fc8000bf05270 */
[----:B------:R-:W-:Y:S02]  /*3a10*/  USEL UR7, URZ, 0x1, UP0 ;  /* 0x00000001ff077887 */ /* 0x000fe40008000000 */
[----:B------:R-:W-:-:S04]  /*3a20*/  USEL UR6, UR6, URZ, UP0 ;  /* 0x000000ff06067287 */ /* 0x000fc80008000000 */
[----:B------:R-:W-:Y:S01]  /*3a30*/  ULEA UR5, UR6, UR9, 0x3 ;  /* 0x0000000906057291 */ /* 0x000fe2000f8e18ff */
[----:B--2---:R-:W-:-:S04]  /*3a40*/  LOP3.LUT R0, R7, UR7, RZ, 0x3c, !PT ;  /* 0x0000000707007c12 */ /* 0x004fc8000f8e3cff */
[----:B------:R-:W-:-:S04]  /*3a50*/  SHF.L.U32 R2, R0, 0x1f, RZ ;  /* 0x0000001f00027819 */ /* 0x000fc800000006ff */
[----:B------:R-:W2:Y:S02]  /*3a60*/  SYNCS.PHASECHK.TRANS64.TRYWAIT P0, [UR5], R2 ;  /* 0x00000002ff0075a7 */ /* 0x000ea40008001105 */
[----:B--2---:R-:W-:Y:S05]  /*3a70*/  @!P0 BRA `(.L_x_68) ;  /* 0x0000006c008c8947 */ /* 0x004fea0003800000 */
.L_x_145:
[----:B------:R-:W-:-:S04]  /*3a80*/  UIADD3 UR6, UPT, UPT, UR6, 0x1, URZ ;  /* 0x0000000106067890 */ /* 0x000fc8000fffe0ff */
[----:B------:R-:W-:-:S04]  /*3a90*/  UISETP.NE.AND UP0, UPT, UR6, 0x4, UPT ;  /* 0x000000040600788c */ /* 0x000fc8000bf05270 */
[----:B------:R-:W-:Y:S02]  /*3aa0*/  USEL UR7, URZ, 0x1, UP0 ;  /* 0x00000001ff077887 */ /* 0x000fe40008000000 */
[----:B------:R-:W-:-:S04]  /*3ab0*/  USEL UR6, UR6, URZ, UP0 ;  /* 0x000000ff06067287 */ /* 0x000fc80008000000 */
[----:B------:R-:W-:Y:S01]  /*3ac0*/  ULEA UR5, UR6, UR9, 0x3 ;  /* 0x0000000906057291 */ /* 0x000fe2000f8e18ff */
[----:B------:R-:W-:-:S04]  /*3ad0*/  LOP3.LUT R0, R0, UR7, RZ, 0x3c, !PT ;  /* 0x0000000700007c12 */ /* 0x000fc8000f8e3cff */
[----:B--2---:R-:W-:-:S04]  /*3ae0*/  SHF.L.U32 R2, R0, 0x1f, RZ ;  /* 0x0000001f00027819 */ /* 0x004fc800000006ff */
[----:B------:R-:W2:Y:S02]  /*3af0*/  SYNCS.PHASECHK.TRANS64.TRYWAIT P0, [UR5], R2 ;  /* 0x00000002ff0075a7 */ /* 0x000ea40008001105 */
[----:B--2---:R-:W-:Y:S05]  /*3b00*/  @!P0 BRA `(.L_x_69) ;  /* 0x0000006c00808947 */ /* 0x004fea0003800000 */
.L_x_147:
[----:B------:R-:W-:-:S04]  /*3b10*/  UIADD3 UR6, UPT, UPT, UR6, 0x1, URZ ;  /* 0x0000000106067890 */ /* 0x000fc8000fffe0ff */
[----:B------:R-:W-:-:S04]  /*3b20*/  UISETP.NE.AND UP0, UPT, UR6, 0x4, UPT ;  /* 0x000000040600788c */ /* 0x000fc8000bf05270 */
[----:B------:R-:W-:Y:S02]  /*3b30*/  USEL UR5, URZ, 0x1, UP0 ;  /* 0x00000001ff057887 */ /* 0x000fe40008000000 */
[----:B------:R-:W-:-:S04]  /*3b40*/  USEL UR6, UR6, URZ, UP0 ;  /* 0x000000ff06067287 */ /* 0x000fc80008000000 */
[----:B------:R-:W-:Y:S01]  /*3b50*/  ULEA UR6, UR6, UR9, 0x3 ;  /* 0x0000000906067291 */ /* 0x000fe2000f8e18ff */
[----:B------:R-:W-:-:S04]  /*3b60*/  LOP3.LUT R0, R0, UR5, RZ, 0x3c, !PT ;  /* 0x0000000500007c12 */ /* 0x000fc8000f8e3cff */
[----:B------:R-:W-:-:S04]  /*3b70*/  SHF.L.U32 R0, R0, 0x1f, RZ ;  /* 0x0000001f00007819 */ /* 0x000fc800000006ff */
[----:B------:R-:W3:Y:S02]  /*3b80*/  SYNCS.PHASECHK.TRANS64.TRYWAIT P0, [UR6], R0 ;  /* 0x00000000ff0075a7 */ /* 0x000ee40008001106 */
[----:B---3--:R-:W-:Y:S05]  /*3b90*/  @!P0 BRA `(.L_x_70) ;  /* 0x0000006c00748947 */ /* 0x008fea0003800000 */
.L_x_149:
[----:B------:R-:W-:Y:S01]  /*3ba0*/  NOP ;  /* 0x0000000000007918 */ /* 0x000fe20000000000 */
[----:B--2---:R-:W2:Y:S01]  /*3bb0*/  LDS R0, [UR4+0x14] ;  /* 0x00001404ff007984 */ /* 0x004ea20008000800 */
[----:B------:R-:W-:Y:S01]  /*3bc0*/  ULOP3.LUT UR6, UR14, 0xffff, URZ, 0xc0, !UPT ;  /* 0x0000ffff0e067892 */ /* 0x000fe2000f8ec0ff */
[----:B------:R-:W-:Y:S01]  /*3bd0*/  UMOV UR8, 0xffff ;  /* 0x0000ffff00087882 */ /* 0x000fe20000000000 */
[----:B------:R-:W-:Y:S02]  /*3be0*/  UMOV UR5, 0x1 ;  /* 0x0000000100057882 */ /* 0x000fe40000000000 */
[----:B------:R-:W-:-:S04]  /*3bf0*/  USHF.R.U32.HI UR6, URZ, 0x5, UR6 ;  /* 0x00000005ff067899 */ /* 0x000fc80008011606 */
[----:B------:R-:W-:Y:S02]  /*3c00*/  USHF.L.U32 UR8, UR8, UR6, URZ ;  /* 0x0000000608087299 */ /* 0x000fe400080006ff */
[----:B------:R-:W-:-:S04]  /*3c10*/  USHF.L.U32 UR5, UR5, UR6, URZ ;  /* 0x0000000605057299 */ /* 0x000fc800080006ff */
[----:B--2---:R-:W-:-:S04]  /*3c20*/  LOP3.LUT R0, R0, UR8, RZ, 0xc0, !PT ;  /* 0x0000000800007c12 */ /* 0x004fc8000f8ec0ff */
[----:B------:R-:W-:-:S13]  /*3c30*/  ISETP.NE.AND P0, PT, R0, UR8, PT ;  /* 0x0000000800007c0c */ /* 0x000fda000bf05270 */
[----:B------:R-:W-:Y:S05]  /*3c40*/  @P0 BRA `(.L_x_71) ;  /* 0x0000000000580947 */ /* 0x000fea0003800000 */
[----:B------:R-:W2:Y:S02]  /*3c50*/  LDS R0, [UR4+0x18] ;  /* 0x00001804ff007984 */ /* 0x000ea40008000800 */
[----:B--2---:R-:W-:-:S04]  /*3c60*/  LOP3.LUT R0, R0, UR5, RZ, 0xc0, !PT ;  /* 0x0000000500007c12 */ /* 0x004fc8000f8ec0ff */
[----:B------:R-:W-:-:S13]  /*3c70*/  ISETP.NE.AND P0, PT, R0, UR5, PT ;  /* 0x0000000500007c0c */ /* 0x000fda000bf05270 */
[----:B------:R-:W-:Y:S05]  /*3c80*/  @P0 BRA `(.L_x_72) ;  /* 0x00000000003c0947 */ /* 0x000fea0003800000 */
[----:B------:R-:W2:Y:S01]  /*3c90*/  S2R R2, SR_LANEID ;  /* 0x0000000000027919 */ /* 0x000ea20000000000 */
[----:B------:R-:W-:Y:S01]  /*3ca0*/  ULOP3.LUT UR8, URZ, UR8, URZ, 0x33, !UPT ;  /* 0x00000008ff087292 */ /* 0x000fe2000f8e33ff */
[----:B------:R-:W-:Y:S02]  /*3cb0*/  VOTEU.ANY UR7, UPT, PT ;  /* 0x0000000000077886 */ /* 0x000fe400038e0100 */
[----:B------:R-:W-:-:S03]  /*3cc0*/  UFLO.U32 UR7, UR7 ;  /* 0x00000007000772bd */ /* 0x000fc600080e0000 */
[----:B------:R-:W-:-:S04]  /*3cd0*/  IMAD.U32 R0, RZ, RZ, UR8 ;  /* 0x00000008ff007e24 */ /* 0x000fc8000f8e00ff */
[----:B------:R3:W4:Y:S02]  /*3ce0*/  REDUX UR6, R0 ;  /* 0x00000000000673c4 */ /* 0x0007240000000000 */
[----:B------:R1:W-:Y:S01]  /*3cf0*/  UTCATOMSWS.AND URZ, UR8 ;  /* 0x0000000800ff79e3 */ /* 0x0003e20008000000 */
[----:B--2---:R-:W-:Y:S02]  /*3d00*/  ISETP.EQ.U32.AND P0, PT, R2, UR7, PT ;  /* 0x0000000702007c0c */ /* 0x004fe4000bf02070 */
[----:B---3--:R-:W-:Y:S02]  /*3d10*/  LOP3.LUT R0, RZ, UR5, RZ, 0x33, !PT ;  /* 0x00000005ff007c12 */ /* 0x008fe4000f8e33ff */
[----:B----4-:R-:W-:Y:S02]  /*3d20*/  MOV R2, UR6 ;  /* 0x0000000600027c02 */ /* 0x010fe40008000f00 */
[----:B------:R-:W2:Y:S07]  /*3d30*/  REDUX UR5, R0 ;  /* 0x00000000000573c4 */ /* 0x000eae0000000000 */
[----:B------:R1:W-:Y:S01]  /*3d40*/  @P0 ATOMS.AND RZ, [UR4+0x14], R2 ;  /* 0x00001402ffff098c */ /* 0x0003e2000a800004 */
[----:B--2---:R-:W-:-:S05]  /*3d50*/  IMAD.U32 R0, RZ, RZ, UR5 ;  /* 0x00000005ff007e24 */ /* 0x004fca000f8e00ff */
[----:B------:R1:W-:Y:S01]  /*3d60*/  @P0 ATOMS.AND RZ, [UR4+0x18], R0 ;  /* 0x00001800ffff098c */ /* 0x0003e2000a800004 */
[----:B------:R-:W-:Y:S05]  /*3d70*/  BRA `(.L_x_73) ;  /* 0x0000000000147947 */ /* 0x000fea0003800000 */
.L_x_72:
[----:B------:R-:W-:Y:S02]  /*3d80*/  MOV R2, 0x3da0 ;  /* 0x00003da000027802 */ /* 0x000fe40000000f00 */
[----:B-1---5:R-:W-:Y:S05]  /*3d90*/  CALL.REL.NOINC `($__internal_0_$__cuda_sm10x_tcgen05_guardrail_trap_col_being_dealloced_not_returned_by_alloc) ;  /* 0x0000006c00a47944 */ /* 0x022fea0003c00000 */
[----:B------:R-:W-:Y:S05]  /*3da0*/  BRA `(.L_x_73) ;  /* 0x0000000000087947 */ /* 0x000fea0003800000 */
.L_x_71:
[----:B------:R-:W-:Y:S02]  /*3db0*/  MOV R2, 0x3dd0 ;  /* 0x00003dd000027802 */ /* 0x000fe40000000f00 */
[----:B-1---5:R-:W-:Y:S05]  /*3dc0*/  CALL.REL.NOINC `($__internal_2_$__cuda_sm10x_tcgen05_guardrail_trap_unallocated_columns_being_dealloced) ;  /* 0x0000006c00b07944 */ /* 0x022fea0003c00000 */
.L_x_73:
[----:B------:R-:W-:Y:S01]  /*3dd0*/  NOP ;  /* 0x0000000000007918 */ /* 0x000fe20000000000 */
[----:B-1----:R-:W-:Y:S05]  /*3de0*/  EXIT ;  /* 0x000000000000794d */ /* 0x002fea0003800000 */
.L_x_55:
[----:B------:R-:W-:-:S09]  /*3df0*/  UISETP.NE.OR UP0, UPT, UR5, 0x3, !UP3 ;  /* 0x000000030500788c */ /* 0x000fd2000df05670 */
[----:B------:R-:W-:Y:S05]  /*3e00*/  BRA.U UP0, `(.L_x_74) ;  /* 0x0000001100707547 */ /* 0x000fea000b800000 */
[----:B------:R-:W1:Y:S01]  /*3e10*/  LDCU.64 UR4, c[0x0][0x888] ;  /* 0x00011100ff0477ac */ /* 0x000e620008000a00 */
[----:B------:R-:W2:Y:S01]  /*3e20*/  LDC.64 R12, c[0x0][0x348] ;  /* 0x0000d200ff0c7b82 */ /* 0x000ea20000000a00 */
[----:B------:R-:W-:Y:S02]  /*3e30*/  HFMA2 R10, -RZ, RZ, 0, 0 ;  /* 0x00000000ff0a7431 */ /* 0x000fe400000001ff */
[----:B------:R-:W-:Y:S01]  /*3e40*/  IMAD.MOV.U32 R9, RZ, RZ, 0x1 ;  /* 0x00000001ff097424 */ /* 0x000fe200078e00ff */
[----:B------:R-:W3:Y:S01]  /*3e50*/  LDCU UR44, c[0x0][0x370] ;  /* 0x00006e00ff2c77ac */ /* 0x000ee20008000800 */
[----:B------:R-:W-:Y:S01]  /*3e60*/  IMAD.MOV.U32 R8, RZ, RZ, RZ ;  /* 0x000000ffff087224 */ /* 0x000fe200078e00ff */
[----:B------:R-:W-:Y:S01]  /*3e70*/  MOV R11, 0x7800 ;  /* 0x00007800000b7802 */ /* 0x000fe20000000f00 */
[----:B------:R-:W3:Y:S01]  /*3e80*/  LDCU.128 UR40, c[0x0][0xb10] ;  /* 0x00016200ff2877ac */ /* 0x000ee20008000c00 */
[----:B------:R-:W4:Y:S01]  /*3e90*/  LDCU UR39, c[0x0][0x374] ;  /* 0x00006e80ff2777ac */ /* 0x000f220008000800 */
[----:B------:R-:W4:Y:S01]  /*3ea0*/  LDCU.64 UR30, c[0x0][0x890] ;  /* 0x00011200ff1e77ac */ /* 0x000f220008000a00 */
[----:B-1----:R-:W-:Y:S01]  /*3eb0*/  UISETP.NE.U32.AND UP0, UPT, UR4, URZ, UPT ;  /* 0x000000ff0400728c */ /* 0x002fe2000bf05070 */
[----:B------:R-:W1:Y:S01]  /*3ec0*/  LDCU UR21, c[0x0][0xb0c] ;  /* 0x00016180ff1577ac */ /* 0x000e620008000800 */
[----:B------:R-:W1:Y:S01]  /*3ed0*/  LDCU UR37, c[0x0][0xb20] ;  /* 0x00016400ff2577ac */ /* 0x000e620008000800 */
[----:B------:R-:W1:Y:S01]  /*3ee0*/  LDCU UR4, c[0x0][0xb30] ;  /* 0x00016600ff0477ac */ /* 0x000e620008000800 */
[----:B---3--:R-:W-:-:S02]  /*3ef0*/  UIMAD.WIDE.U32 UR46, UR44, UR40, URZ ;  /* 0x000000282c2e72a5 */ /* 0x008fc4000f8e00ff */
[----:B----4-:R-:W-:Y:S02]  /*3f00*/  UIMAD.WIDE.U32 UR8, UR39, UR43, URZ ;  /* 0x0000002b270872a5 */ /* 0x010fe4000f8e00ff */
[----:B------:R-:W-:Y:S02]  /*3f10*/  USEL UR38, URZ, 0x1, UP6 ;  /* 0x00000001ff267887 */ /* 0x000fe4000b000000 */
[----:B------:R-:W-:Y:S02]  /*3f20*/  UISETP.NE.AND.EX UP6, UPT, UR5, URZ, UPT, UP0 ;  /* 0x000000ff0500728c */ /* 0x000fe4000bfc5300 */
[----:B------:R-:W-:Y:S02]  /*3f30*/  UISETP.NE.AND UP0, UPT, UR13, 0x1, UPT ;  /* 0x000000010d00788c */ /* 0x000fe4000bf05270 */
[----:B------:R-:W-:Y:S01]  /*3f40*/  UISETP.NE.U32.AND UP0, UPT, UR30, URZ, UPT ;  /* 0x000000ff1e00728c */ /* 0x000fe2000bf05070 */
[----:B------:R-:W-:Y:S01]  /*3f50*/  UMOV UR6, 0x400 ;  /* 0x0000040000067882 */ /* 0x000fe20000000000 */
[----:B------:R-:W-:Y:S01]  /*3f60*/  UMOV UR46, UR47 ;  /* 0x0000002f002e7c82 */ /* 0x000fe20008000000 */
[----:B------:R-:W-:Y:S01]  /*3f70*/  UMOV UR8, UR9 ;  /* 0x0000000900087c82 */ /* 0x000fe20008000000 */
[----:B------:R-:W-:-:S02]  /*3f80*/  UISETP.GE.AND UP3, UPT, UR13, 0x1, UPT ;  /* 0x000000010d00788c */ /* 0x000fc4000bf66270 */
[----:B------:R-:W-:Y:S01]  /*3f90*/  UISETP.NE.AND.EX UP5, UPT, UR31, URZ, UPT, UP0 ;  /* 0x000000ff1f00728c */ /* 0x000fe2000bfa5300 */
[----:B------:R-:W-:Y:S01]  /*3fa0*/  UMOV UR29, URZ ;  /* 0x000000ff001d7c82 */ /* 0x000fe20008000000 */
[----:B------:R-:W-:Y:S01]  /*3fb0*/  UPLOP3.LUT UP1, UPT, UPT, UPT, UPT, 0x40, 0x4 ;  /* 0x000000000004789c */ /* 0x000fe20003f2e870 */
[----:B------:R-:W3:Y:S01]  /*3fc0*/  LDCU.64 UR14, c[0x0][0xb28] ;  /* 0x00016500ff0e77ac */ /* 0x000ee20008000a00 */
[----:B------:R-:W-:Y:S02]  /*3fd0*/  ULEA UR6, UR7, UR6, 0x18 ;  /* 0x0000000607067291 */ /* 0x000fe4000f8ec0ff */
[----:B-1----:R-:W-:Y:S02]  /*3fe0*/  UISETP.NE.AND UP3, UPT, UR21, 0x1, UPT ;  /* 0x000000011500788c */ /* 0x002fe4000bf65270 */
[----:B------:R-:W-:Y:S02]  /*3ff0*/  USHF.R.U32.HI UR46, URZ, UR41, UR46 ;  /* 0x00000029ff2e7299 */ /* 0x000fe4000801162e */
[----:B------:R-:W-:-:S02]  /*4000*/  USHF.R.U32.HI UR45, URZ, UR37, UR8 ;  /* 0x00000025ff2d7299 */ /* 0x000fc40008011608 */
[----:B------:R-:W-:Y:S02]  /*4010*/  UISETP.NE.AND UP0, UPT, UR42, 0x1, UPT ;  /* 0x000000012a00788c */ /* 0x000fe4000bf05270 */
[----:B--2---:R-:W-:-:S11]  /*4020*/  UISETP.NE.AND UP4, UPT, UR4, 0x1, UPT ;  /* 0x000000010400788c */ /* 0x004fd6000bf85270 */
.L_x_82:
[----:B------:R-:W-:Y:S02]  /*4030*/  LEA R2, R8, UR6, 0x3 ;  /* 0x0000000608027c11 */ /* 0x000fe4000f8e18ff */
[----:B------:R-:W-:Y:S02]  /*4040*/  SHF.L.U32 R0, R10, 0x1f, RZ ;  /* 0x0000001f0a007819 */ /* 0x000fe400000006ff */
[----:B------:R-:W-:Y:S02]  /*4050*/  LEA R4, R8, UR6, 0x4 ;  /* 0x0000000608047c11 */ /* 0x000fe4000f8e20ff */
[----:B------:R-:W1:Y:S02]  /*4060*/  SYNCS.PHASECHK.TRANS64.TRYWAIT P0, [R2+URZ+0x70], R0 ;  /* 0x00007000020075a7 */ /* 0x000e6400080011ff */
[----:B-12---:R-:W-:Y:S05]  /*4070*/  @!P0 BRA `(.L_x_75) ;  /* 0x0000006800548947 */ /* 0x006fea0003800000 */
.L_x_150:
        /* <DEDUP_REMOVED lines=8> */
[----:B--2---:R-:W-:Y:S11]  /*4100*/  LOP3.LUT P0, RZ, R6, 0x1, RZ, 0xc0, !PT ;  /* 0x0000000106ff7812 */ /* 0x004ff6000780c0ff */
[----:B------:R-:W-:Y:S02]  /*4110*/  @!UPT UIADD3 URZ, UPT, UPT, URZ, URZ, URZ ;  /* 0x000000fffffff290 */ /* 0x000fe4000fffe0ff */
[----:B----4-:R-:W-:Y:S01]  /*4120*/  VOTEU.ANY UP3, P0 ;  /* 0x0000000000ff7886 */ /* 0x010fe20000060100 */
[----:B------:R-:W-:Y:S11]  /*4130*/  PLOP3.LUT P0, PT, PT, PT, UP3, 0x80, 0x8 ;  /* 0x000000000008781c */ /* 0x000ff60003f0f038 */
[----:B------:R-:W-:Y:S02]  /*4140*/  @!UPT UIADD3 URZ, UPT, UPT, URZ, URZ, URZ ;  /* 0x000000fffffff290 */ /* 0x000fe4000fffe0ff */
[----:B-1----:R-:W-:Y:S02]  /*4150*/  @P0 SHF.R.U32.HI R0, RZ, 0x10, R5 ;  /* 0x00000010ff000819 */ /* 0x002fe40000011605 */
[----:B------:R-:W-:Y:S02]  /*4160*/  @P0 MOV R3, R4 ;  /* 0x0000000400030202 */ /* 0x000fe40000000f00 */
[----:B------:R-:W-:Y:S01]  /*4170*/  @P0 R2UR UR4, R0 ;  /* 0x00000000000402ca */ /* 0x000fe200000e0000 */
[----:B------:R-:W-:Y:S01]  /*4180*/  VIADD R0, R2, 0x80 ;  /* 0x0000008002007836 */ /* 0x000fe20000000000 */
[----:B------:R-:W-:Y:S02]  /*4190*/  @P0 LOP3.LUT R4, R5, 0xffff, RZ, 0xc0, !PT ;  /* 0x0000ffff05040812 */ /* 0x000fe400078ec0ff */
[----:B------:R-:W-:Y:S02]  /*41a0*/  @P0 R2UR UR8, R3 ;  /* 0x00000000030802ca */ /* 0x000fe400000e0000 */
[----:B------:R-:W-:Y:S02]  /*41b0*/  PRMT R0, RZ, 0x654, R0 ;  /* 0x00000654ff007816 */ /* 0x000fe40000000000 */
[----:B------:R-:W-:Y:S02]  /*41c0*/  @P0 R2UR UR5, R4 ;  /* 0x00000000040502ca */ /* 0x000fe400000e0000 */
[----:B------:R1:W-:Y:S03]  /*41d0*/  SYNCS.ARRIVE.TRANS64.RED.A1T0 RZ, [R0+URZ], RZ ;  /* 0x000000ff00ff79a7 */ /* 0x0003e600081004ff */
[----:B------:R-:W-:Y:S04]  /*41e0*/  @UP3 UMOV UR47, UR4 ;  /* 0x00000004002f3c82 */ /* 0x000fe80008000000 */
[----:B------:R-:W-:Y:S04]  /*41f0*/  @UP3 UMOV UR23, UR8 ;  /* 0x0000000800173c82 */ /* 0x000fe80008000000 */
[----:B------:R-:W-:Y:S01]  /*4200*/  @UP3 UMOV UR22, UR5 ;  /* 0x0000000500163c82 */ /* 0x000fe20008000000 */
[----:B------:R-:W-:Y:S05]  /*4210*/  BRA.U !UP0, `(.L_x_76) ;  /* 0x0000000108c07547 */ /* 0x000fea000b800000 */
[----:B------:R-:W-:Y:S02]  /*4220*/  UP2UR UR10, UPR, URZ, 0x4 ;  /* 0x00000004ff0a7883 */ /* 0x000fe40008000000 */
[----:B------:R-:W-:Y:S02]  /*4230*/  UISETP.NE.AND UP2, UPT, UR42, 0x1, UPT ;  /* 0x000000012a00788c */ /* 0x000fe4000bf45270 */
[----:B------:R-:W-:Y:S02]  /*4240*/  UISETP.NE.AND UP0, UPT, UR21, 0x1, UPT ;  /* 0x000000011500788c */ /* 0x000fe4000bf05270 */
[----:B------:R-:W-:Y:S02]  /*4250*/  USEL UR4, UR39, UR45, !UP2 ;  /* 0x0000002d27047287 */ /* 0x000fe4000d000000 */
[----:B------:R-:W-:Y:S02]  /*4260*/  UP2UR UR18, UPR, URZ, 0x2 ;  /* 0x00000002ff127883 */ /* 0x000fe40008000000 */
[----:B------:R-:W-:Y:S02]  /*4270*/  UISETP.NE.AND UP1, UPT, UR13, 0x1, UPT ;  /* 0x000000010d00788c */ /* 0x000fe4000bf25270 */
[----:B------:R-:W-:Y:S02]  /*4280*/  UIMAD.WIDE.U32 UR32, UR22, UR43, URZ ;  /* 0x0000002b162072a5 */ /* 0x000fe4000f8e00ff */
[----:B------:R-:W-:Y:S02]  /*4290*/  USEL UR9, UR44, UR46, !UP0 ;  /* 0x0000002e2c097287 */ /* 0x000fe4000c000000 */
[----:B---3--:R-:W-:Y:S02]  /*42a0*/  UIMAD.WIDE.U32 UR24, UR4, UR14, URZ ;  /* 0x0000000e041872a5 */ /* 0x008fe4000f8e00ff */
[----:B------:R-:W-:Y:S02]  /*42b0*/  UIMAD.WIDE.U32 UR26, UR23, UR40, URZ ;  /* 0x00000028171a72a5 */ /* 0x000fe4000f8e00ff */
[----:B------:R-:W-:Y:S01]  /*42c0*/  UIMAD.WIDE.U32 UR16, UR9, UR14, URZ ;  /* 0x0000000e091072a5 */ /* 0x000fe2000f8e00ff */
[----:B------:R-:W-:Y:S02]  /*42d0*/  UMOV UR11, UR33 ;  /* 0x00000021000b7c82 */ /* 0x000fe40008000000 */
[----:B------:R-:W-:Y:S01]  /*42e0*/  UMOV UR8, UR25 ;  /* 0x0000001900087c82 */ /* 0x000fe20008000000 */
[----:B------:R-:W-:Y:S02]  /*42f0*/  USHF.R.U32.HI UR11, URZ, UR37, UR11 ;  /* 0x00000025ff0b7299 */ /* 0x000fe4000801160b */
[----:B------:R-:W-:Y:S02]  /*4300*/  @UP1 USHF.R.U32.HI UR4, URZ, UR15, UR8 ;  /* 0x0000000fff041299 */ /* 0x000fe40008011608 */
[----:B------:R-:W-:Y:S02]  /*4310*/  USEL UR8, UR22, UR11, !UP2 ;  /* 0x0000000b16087287 */ /* 0x000fe4000d000000 */
[----:B------:R-:W-:Y:S02]  /*4320*/  UIMAD UR4, UR13, UR4, URZ ;  /* 0x000000040d0472a4 */ /* 0x000fe4000f8e02ff */
[----:B------:R-:W-:Y:S01]  /*4330*/  UISETP.NE.AND UP2, UPT, UR10, URZ, UPT ;  /* 0x000000ff0a00728c */ /* 0x000fe2000bf45270 */
[----:B------:R-:W-:Y:S01]  /*4340*/  UMOV UR5, UR27 ;  /* 0x0000001b00057c82 */ /* 0x000fe20008000000 */
[----:B------:R-:W-:Y:S01]  /*4350*/  UMOV UR16, UR17 ;  /* 0x0000001100107c82 */ /* 0x000fe20008000000 */
[----:B------:R-:W-:Y:S02]  /*4360*/  USHF.R.U32.HI UR5, URZ, UR41, UR5 ;  /* 0x00000029ff057299 */ /* 0x000fe40008011605 */
[----:B------:R-:W-:Y:S02]  /*4370*/  @UP1 USHF.R.U32.HI UR9, URZ, UR15, UR16 ;  /* 0x0000000fff091299 */ /* 0x000fe40008011610 */
[----:B------:R-:W-:Y:S02]  /*4380*/  USEL UR5, UR23, UR5, !UP0 ;  /* 0x0000000517057287 */ /* 0x000fe4000c000000 */
[----:B------:R-:W-:Y:S02]  /*4390*/  UIMAD.WIDE.U32 UR16, UR8, UR14, URZ ;  /* 0x0000000e081072a5 */ /* 0x000fe4000f8e00ff */
[----:B------:R-:W-:Y:S02]  /*43a0*/  UIMAD UR10, UR13, UR9, URZ ;  /* 0x000000090d0a72a4 */ /* 0x000fe4000f8e02ff */
[----:B------:R-:W-:Y:S03]  /*43b0*/  UISETP.GE.AND UP0, UPT, UR8, UR4, UPT ;  /* 0x000000040800728c */ /* 0x000fe6000bf06270 */
[----:B------:R-:W-:Y:S01]  /*43c0*/  UMOV UR4, UR17 ;  /* 0x0000001100047c82 */ /* 0x000fe20008000000 */
[----:B------:R-:W-:Y:S02]  /*43d0*/  UISETP.GE.OR UP0, UPT, UR5, UR10, UP0 ;  /* 0x0000000a0500728c */ /* 0x000fe40008706670 */
[----:B------:R-:W-:Y:S02]  /*43e0*/  USHF.R.U32.HI UR4, URZ, UR15, UR4 ;  /* 0x0000000fff047299 */ /* 0x000fe40008011604 */
[----:B------:R-:W-:Y:S02]  /*43f0*/  UIMAD.WIDE.U32 UR10, UR5, UR14, URZ ;  /* 0x0000000e050a72a5 */ /* 0x000fe4000f8e00ff */
[----:B------:R-:W-:Y:S04]  /*4400*/  USEL UR12, UR8, UR4, !UP1 ;  /* 0x00000004080c7287 */ /* 0x000fe8000c800000 */
[----:B------:R-:W-:Y:S01]  /*4410*/  UIADD3 UR16, UPT, UPT, -UR12, URZ, URZ ;  /* 0x000000ff0c107290 */ /* 0x000fe2000fffe1ff */
[----:B------:R-:W-:Y:S02]  /*4420*/  @!UP0 UMOV UR4, UR11 ;  /* 0x0000000b00048c82 */ /* 0x000fe40008000000 */
[----:B------:R-:W-:Y:S02]  /*4430*/  @!UP0 USHF.R.U32.HI UR4, URZ, UR15, UR4 ;  /* 0x0000000fff048299 */ /* 0x000fe40008011604 */
[----:B------:R-:W-:Y:S02]  /*4440*/  UIMAD UR10, UR13, UR16, UR8 ;  /* 0x000000100d0a72a4 */ /* 0x000fe4000f8e0208 */
[----:B------:R-:W-:Y:S02]  /*4450*/  @!UP0 USEL UR4, UR5, UR4, !UP1 ;  /* 0x0000000405048287 */ /* 0x000fe4000c800000 */
[----:B------:R-:W-:Y:S02]  /*4460*/  UISETP.NE.AND UP1, UPT, UR18, URZ, UPT ;  /* 0x000000ff1200728c */ /* 0x000fe4000bf25270 */
[----:B------:R-:W-:Y:S02]  /*4470*/  @!UP0 UIMAD UR10, UR9, UR10, UR4 ;  /* 0x0000000a090a82a4 */ /* 0x000fe4000f8e0204 */
[----:B------:R-:W-:Y:S02]  /*4480*/  @!UP0 UIADD3 UR11, UPT, UPT, UR12, -UR4, URZ ;  /* 0x800000040c0b8290 */ /* 0x000fe4000fffe0ff */
[----:B------:R-:W-:Y:S02]  /*4490*/  UIADD3 UR9, UPT, UPT, -UR5, URZ, URZ ;  /* 0x000000ff05097290 */ /* 0x000fe4000fffe1ff */
[----:B------:R-:W-:Y:S02]  /*44a0*/  UIADD3 UR4, UPT, UPT, -UR8, URZ, URZ ;  /* 0x000000ff08047290 */ /* 0x000fe4000fffe1ff */
[----:B------:R-:W-:Y:S02]  /*44b0*/  @!UP0 UIMAD UR8, UR11, UR13, UR5 ;  /* 0x0000000d0b0882a4 */ /* 0x000fe4000f8e0205 */
[----:B------:R-:W-:Y:S02]  /*44c0*/  UIMAD UR23, UR21, UR9, UR23 ;  /* 0x00000009151772a4 */ /* 0x000fe4000f8e0217 */
[----:B------:R-:W-:Y:S01]  /*44d0*/  UIMAD UR22, UR42, UR4, UR22 ;  /* 0x000000042a1672a4 */ /* 0x000fe2000f8e0216 */
[----:B------:R-:W-:Y:S02]  /*44e0*/  @!UP0 UMOV UR5, UR10 ;  /* 0x0000000a00058c82 */ /* 0x000fe40008000000 */
[----:B------:R-:W-:Y:S02]  /*44f0*/  UIMAD UR23, UR5, UR21, UR23 ;  /* 0x00000015051772a4 */ /* 0x000fe4000f8e0217 */
[----:B------:R-:W-:Y:S11]  /*4500*/  UIMAD UR22, UR8, UR42, UR22 ;  /* 0x0000002a081672a4 */ /* 0x000ff6000f8e0216 */
[----:B------:R-:W-:Y:S01]  /*4510*/  @!UPT UIADD3 URZ, UPT, UPT, URZ, URZ, URZ ;  /* 0x000000fffffff290 */ /* 0x000fe2000fffe0ff */
.L_x_76:
[----:B------:R-:W2:Y:S01]  /*4520*/  @!UP4 LDCU.128 UR8, c[0x0][0xb10] ;  /* 0x00016200ff08c7ac */ /* 0x000ea20008000c00 */
[----:B------:R-:W-:Y:S04]  /*4530*/  ISETP.NE.U32.AND P0, PT, RZ, UR30, PT ;  /* 0x0000001eff007c0c */ /* 0x000fe8000bf05070 */
[----:B------:R-:W-:Y:S01]  /*4540*/  ISETP.NE.AND.EX P0, PT, RZ, UR31, PT, P0 ;  /* 0x0000001fff007c0c */ /* 0x000fe2000bf05300 */
[----:B------:R-:W4:Y:S01]  /*4550*/  @!UP4 LDCU UR5, c[0x0][0xb0c] ;  /* 0x00016180ff05c7ac */ /* 0x000f220008000800 */
[----:B--2---:R-:W-:Y:S07]  /*4560*/  UIMAD.WIDE.U32 UR16, UR23, UR8, URZ ;  /* 0x00000008171072a5 */ /* 0x004fee000f8e00ff */
[----:B------:R-:W-:Y:S01]  /*4570*/  @!UP4 UMOV UR4, UR17 ;  /* 0x000000110004cc82 */ /* 0x000fe20008000000 */
[----:B----4-:R-:W-:Y:S02]  /*4580*/  @!UP4 UISETP.NE.AND UP0, UPT, UR5, 0x1, UPT ;  /* 0x000000010500c88c */ /* 0x010fe4000bf05270 */
[----:B------:R-:W-:Y:S02]  /*4590*/  @!UP4 USHF.R.U32.HI UR4, URZ, UR9, UR4 ;  /* 0x00000009ff04c299 */ /* 0x000fe40008011604 */
[----:B------:R-:W-:Y:S02]  /*45a0*/  UIMAD.WIDE.U32 UR16, UR22, UR11, URZ ;  /* 0x0000000b161072a5 */ /* 0x000fe4000f8e00ff */
[----:B------:R-:W-:Y:S02]  /*45b0*/  @!UP4 USEL UR8, UR23, UR4, !UP0 ;  /* 0x000000041708c287 */ /* 0x000fe4000c000000 */
[----:B------:R-:W-:Y:S03]  /*45c0*/  @!UP4 UISETP.NE.AND UP0, UPT, UR10, 0x1, UPT ;  /* 0x000000010a00c88c */ /* 0x000fe6000bf05270 */
[----:B------:R-:W-:Y:S02]  /*45d0*/  @!UP4 UMOV UR9, UR17 ;  /* 0x000000110009cc82 */ /* 0x000fe40008000000 */
[----:B------:R-:W2:Y:S02]  /*45e0*/  @!UP4 LDCU UR4, c[0x0][0xb20] ;  /* 0x00016400ff04c7ac */ /* 0x000ea40008000800 */
[----:B--2---:R-:W-:Y:S04]  /*45f0*/  @!UP4 USHF.R.U32.HI UR4, URZ, UR4, UR9 ;  /* 0x00000004ff04c299 */ /* 0x004fe80008011609 */
[----:B------:R-:W-:Y:S04]  /*4600*/  @!UP4 USEL UR9, UR22, UR4, !UP0 ;  /* 0x000000041609c287 */ /* 0x000fe8000c000000 */
[----:B------:R-:W-:Y:S02]  /*4610*/  @!UP4 UIADD3 UR4, UPT, UPT, -UR8, UR9, URZ ;  /* 0x000000090804c290 */ /* 0x000fe4000fffe1ff */
[----:B------:R-:W-:Y:S02]  /*4620*/  @!UP4 UIADD3 UR8, UPT, UPT, UR8, -UR9, URZ ;  /* 0x800000090808c290 */ /* 0x000fe4000fffe0ff */
[----:B------:R-:W-:Y:S02]  /*4630*/  @!UP4 UIMAD UR23, UR4, UR5, UR23 ;  /* 0x000000050417c2a4 */ /* 0x000fe4000f8e0217 */
[----:B------:R-:W-:Y:S01]  /*4640*/  @!UP4 UIMAD UR22, UR8, UR10, UR22 ;  /* 0x0000000a0816c2a4 */ /* 0x000fe2000f8e0216 */
[----:B------:R-:W-:Y:S11]  /*4650*/  BRA.U UP1, `(.L_x_77) ;  /* 0x0000000101107547 */ /* 0x000ff6000b800000 */
[----:B-1----:R-:W-:Y:S04]  /*4660*/  MOV R0, UR38 ;  /* 0x0000002600007c02 */ /* 0x002fe80008000f00 */
[----:B------:R-:W-:Y:S04]  /*4670*/  SHF.L.U32 R0, R0, 0x1f, RZ ;  /* 0x0000001f00007819 */ /* 0x000fe800000006ff */
[----:B------:R-:W1:Y:S02]  /*4680*/  SYNCS.PHASECHK.TRANS64.TRYWAIT P1, [UR6+0x68], R0 ;  /* 0x00006800ff0075a7 */ /* 0x000e640008021106 */
[----:B-1----:R-:W-:Y:S05]  /*4690*/  @!P1 BRA `(.L_x_78) ;  /* 0x0000006000e09947 */ /* 0x002fea0003800000 */
.L_x_77:
[----:B------:R-:W-:Y:S05]  /*46a0*/  BRA.U !UP5, `(.L_x_79) ;  /* 0x000000010d347547 */ /* 0x000fea000b800000 */
[----:B------:R-:W-:Y:S01]  /*46b0*/  UPLOP3.LUT UP2, UPT, UPT, UPT, UP6, 0x80, 0x8 ;  /* 0x000000000008789c */ /* 0x000fe20003f4f060 */
[----:B-1----:R-:W-:Y:S02]  /*46c0*/  HFMA2 R0, -RZ, RZ, 0, 5.9604644775390625e-08 ;  /* 0x00000001ff007431 */ /* 0x002fe400000001ff */
[----:B------:R-:W-:Y:S03]  /*46d0*/  IMAD.MOV.U32 R248, RZ, RZ, 0x1 ;  /* 0x00000001fff87424 */ /* 0x000fe600078e00ff */
[----:B------:R-:W-:Y:S05]  /*46e0*/  PLOP3.LUT P1, PT, PT, PT, UP2, 0x80, 0x8 ;  /* 0x000000000008781c */ /* 0x000fea0003f2f028 */
[----:B------:R-:W1:Y:S01]  /*46f0*/  @UP2 LDCU.64 UR8, c[0x0][0x888] ;  /* 0x00011100ff0827ac */ /* 0x000e620008000a00 */
[----:B------:R-:W-:Y:S07]  /*4700*/  @UP2 UIMAD UR4, UR36, UR30, URZ ;  /* 0x0000001e240422a4 */ /* 0x000fee000f8e02ff */
[----:B------:R-:W-:Y:S01]  /*4710*/  @!P1 PRMT R248, R0, 0x7610, R248 ;  /* 0x0000761000f89816 */ /* 0x000fe200000000f8 */
[----:B-1----:R-:W-:Y:S03]  /*4720*/  @UP2 UIMAD.WIDE UR8, UR4, 0x4, UR8 ;  /* 0x00000004040828a5 */ /* 0x002fe6000f8e0208 */
[----:B------:R-:W1:Y:S03]  /*4730*/  @!UP2 LDCU UR4, c[0x0][0x880] ;  /* 0x00011000ff04a7ac */ /* 0x000e660008000800 */
[----:B------:R-:W-:Y:S01]  /*4740*/  IMAD.U32 R2, RZ, RZ, UR8 ;  /* 0x00000008ff027e24 */ /* 0x000fe2000f8e00ff */
[----:B------:R-:W-:Y:S05]  /*4750*/  MOV R3, UR9 ;  /* 0x0000000900037c02 */ /* 0x000fea0008000f00 */
[----:B-----5:R2:W5:Y:S02]  /*4760*/  @P1 LDG.E R137, desc[UR52][R2.64] ;  /* 0x0000003402891981 */ /* 0x020564000c1e1900 */
[----:B-12---:R-:W-:Y:S07]  /*4770*/  @!P1 IMAD.U32 R137, RZ, RZ, UR4 ;  /* 0x00000004ff899e24 */ /* 0x006fee000f8e00ff */
.L_x_79:
[----:B-----5:R-:W-:Y:S01]  /*4780*/  @!P0 FSETP.EQ.AND P1, PT, R137, RZ, PT ;  /* 0x000000ff8900820b */ /* 0x020fe20003f22000 */
[----:B------:R-:W-:Y:S01]  /*4790*/  @!UPT UIADD3 URZ, UPT, UPT, URZ, URZ, URZ ;  /* 0x000000fffffff290 */ /* 0x000fe2000fffe0ff */
[----:B------:R-:W-:Y:S11]  /*47a0*/  @!P0 BRA `(.L_x_80) ;  /* 0x0000000000148947 */ /* 0x000ff60003800000 */
[----:B------:R-:W-:Y:S02]  /*47b0*/  LOP3.LUT P0, RZ, R248, 0xff, RZ, 0xc0, !PT ;  /* 0x000000fff8ff7812 */ /* 0x000fe4000780c0ff */
[----:B------:R-:W-:Y:S04]  /*47c0*/  PLOP3.LUT P1, PT, PT, PT, UP2, 0x80, 0x8 ;  /* 0x000000000008781c */ /* 0x000fe80003f2f028 */
[----:B------:R-:W-:Y:S07]  /*47d0*/  PLOP3.LUT P1, PT, P1, PT, PT, 0x8, 0x80 ;  /* 0x000000000080781c */ /* 0x000fee0000f2e170 */
[----:B------:R-:W-:Y:S11]  /*47e0*/  @P0 FSETP.EQ.AND P1, PT, R137, RZ, PT ;  /* 0x000000ff8900020b */ /* 0x000ff60003f22000 */
[----:B------:R-:W-:Y:S02]  /*47f0*/  @!UPT UIADD3 URZ, UPT, UPT, URZ, URZ, URZ ;  /* 0x000000fffffff290 */ /* 0x000fe4000fffe0ff */
.L_x_80:
[----:B------:R-:W-:Y:S01]  /*4800*/  ULEA UR5, UR29, UR6, 0x3 ;  /* 0x000000061d057291 */ /* 0x000fe2000f8e18ff */
[----:B-1----:R-:W-:Y:S02]  /*4810*/  SHF.L.U32 R0, R9, 0x1f, RZ ;  /* 0x0000001f09007819 */ /* 0x002fe400000006ff */
[----:B------:R-:W-:Y:S01]  /*4820*/  ELECT P0, URZ, PT ;  /* 0x0000000000ff782f */ /* 0x000fe20003800000 */
[----:B------:R-:W-:Y:S05]  /*4830*/  VIADD R4, R8, 0x1 ;  /* 0x0000000108047836 */ /* 0x000fea0000000000 */
[----:B------:R-:W1:Y:S02]  /*4840*/  SYNCS.PHASECHK.TRANS64.TRYWAIT P2, [UR5+0x50], R0 ;  /* 0x00005000ff0075a7 */ /* 0x000e640008041105 */
[----:B-1----:R-:W-:Y:S05]  /*4850*/  @!P2 BRA `(.L_x_81) ;  /* 0x000000600088a947 */ /* 0x002fea0003800000 */
.L_x_153:
[----:B------:R-:W-:Y:S01]  /*4860*/  PLOP3.LUT P0, PT, P1, P0, PT, 0xf2, 0x2f ;  /* 0x00000000002f781c */ /* 0x000fe20000f01e72 */
[----:B------:R-:W-:Y:S01]  /*4870*/  UIADD3 UR33, UPT, UPT, UR5, 0x40, URZ ;  /* 0x0000004005217890 */ /* 0x000fe2000fffe0ff */
[----:B------:R-:W-:Y:S01]  /*4880*/  UMOV UR20, UR36 ;  /* 0x0000002400147c82 */ /* 0x000fe20008000000 */
[----:B------:R-:W-:Y:S01]  /*4890*/  UMOV UR28, UR36 ;  /* 0x00000024001c7c82 */ /* 0x000fe20008000000 */
[----:B------:R-:W-:Y:S04]  /*48a0*/  UMOV UR12, UR36 ;  /* 0x00000024000c7c82 */ /* 0x000fe80008000000 */
[----:B------:R-:W-:Y:S01]  /*48b0*/  UMOV UR17, UR33 ;  /* 0x0000002100117c82 */ /* 0x000fe20008000000 */
[----:B------:R-:W-:Y:S01]  /*48c0*/  UMOV UR25, UR33 ;  /* 0x0000002100197c82 */ /* 0x000fe20008000000 */
[----:B------:R-:W-:Y:S03]  /*48d0*/  UMOV UR9, UR33 ;  /* 0x0000002100097c82 */ /* 0x000fe60008000000 */
[----:B-1----:R-:W-:Y:S01]  /*48e0*/  @!P0 IADD3 R0, P1, PT, R12, 0x580, RZ ;  /* 0x000005800c008810 */ /* 0x002fe20007f3e0ff */
[----:B------:R-:W-:Y:S01]  /*48f0*/  VOTEU.ALL UP0, P0 ;  /* 0x0000000000ff7886 */ /* 0x000fe20000000000 */
[----:B------:R-:W-:Y:S02]  /*4900*/  VOTEU.ALL UP1, P0 ;  /* 0x0000000000ff7886 */ /* 0x000fe40000020000 */
[----:B------:R-:W-:Y:S01]  /*4910*/  @!P0 R2UR UR8, R0 ;  /* 0x00000000000882ca */ /* 0x000fe200000e0000 */
[----:B------:R-:W-:Y:S01]  /*4920*/  @!P0 IMAD.X R2, RZ, RZ, R13, P1 ;  /* 0x000000ffff028224 */ /* 0x000fe200008e060d */
[----:B------:R-:W-:Y:S01]  /*4930*/  @!UP0 USHF.L.U32 UR35, UR55, 0x6, URZ ;  /* 0x0000000637238899 */ /* 0x000fe200080006ff */
[----:B------:R-:W-:Y:S01]  /*4940*/  ISETP.NE.AND P1, PT, R4, 0x2, PT ;  /* 0x000000020400780c */ /* 0x000fe20003f25270 */
[----:B------:R-:W-:Y:S02]  /*4950*/  @!UP0 UIMAD UR34, UR54, 0xf0, URZ ;  /* 0x000000f0362288a4 */ /* 0x000fe4000f8e02ff */
[----:B------:R-:W-:Y:S01]  /*4960*/  @!P0 R2UR UR4, R2 ;  /* 0x00000000020482ca */ /* 0x000fe200000e0000 */
[----:B------:R-:W-:Y:S01]  /*4970*/  UMOV UR54, 0x0 ;  /* 0x0000000000367882 */ /* 0x000fe20000000000 */
[----:B------:R-:W-:Y:S01]  /*4980*/  UMOV UR55, 0x10000000 ;  /* 0x1000000000377882 */ /* 0x000fe20000000000 */
[----:B------:R-:W-:Y:S01]  /*4990*/  @!UP0 UIADD3 UR18, UPT, UPT, UR34, 0x10, URZ ;  /* 0x0000001022128890 */ /* 0x000fe2000fffe0ff */
[----:B------:R-:W-:Y:S01]  /*49a0*/  SEL R0, RZ, 0x1, P1 ;  /* 0x00000001ff007807 */ /* 0x000fe20000800000 */
[----:B------:R-:W-:Y:S01]  /*49b0*/  UMOV UR19, UR35 ;  /* 0x0000002300137c82 */ /* 0x000fe20008000000 */
[----:B------:R-:W-:Y:S01]  /*49c0*/  @!UP0 UIADD3 UR26, UPT, UPT, UR34, 0x20, URZ ;  /* 0x00000020221a8890 */ /* 0x000fe2000fffe0ff */
[----:B------:R-:W-:Y:S01]  /*49d0*/  IMAD.U32 R2, RZ, RZ, UR8 ;  /* 0x00000008ff027e24 */ /* 0x000fe2000f8e00ff */
[----:B------:R-:W-:Y:S01]  /*49e0*/  UMOV UR27, UR35 ;  /* 0x00000023001b7c82 */ /* 0x000fe20008000000 */
[----:B------:R-:W-:Y:S01]  /*49f0*/  @!UP0 UIADD3 UR10, UPT, UPT, UR34, 0x30, URZ ;  /* 0x00000030220a8890 */ /* 0x000fe2000fffe0ff */
[----:B------:R-:W-:Y:S01]  /*4a00*/  LOP3.LUT R10, R10, R0, RZ, 0x3c, !PT ;  /* 0x000000000a0a7212 */ /* 0x000fe200078e3cff */
[----:B------:R-:W-:Y:S01]  /*4a10*/  UMOV UR11, UR35 ;  /* 0x00000023000b7c82 */ /* 0x000fe20008000000 */
[----:B------:R-:W-:Y:S01]  /*4a20*/  @!P0 R2UR UR50, R2 ;  /* 0x00000000023282ca */ /* 0x000fe200000e0000 */
[----:B------:R-:W-:Y:S01]  /*4a30*/  IMAD.U32 R3, RZ, RZ, UR4 ;  /* 0x00000004ff037e24 */ /* 0x000fe2000f8e00ff */
[----:B------:R-:W-:Y:S01]  /*4a40*/  @!UP0 UIMAD UR4, UR29, 0x7800, UR6 ;  /* 0x000078001d0488a4 */ /* 0x000fe2000f8e0206 */
[----:B------:R-:W-:Y:S01]  /*4a50*/  SEL R8, R4, RZ, P1 ;  /* 0x000000ff04087207 */ /* 0x000fe20000800000 */
[----:B------:R-:W-:Y:S02]  /*4a60*/  UIADD3 UR29, UPT, UPT, UR29, 0x1, URZ ;  /* 0x000000011d1d7890 */ /* 0x000fe4000fffe0ff */
[----:B------:R-:W-:Y:S01]  /*4a70*/  @!P0 R2UR UR51, R3 ;  /* 0x00000000033382ca */ /* 0x000fe200000e0000 */
[----:B------:R-:W-:Y:S02]  /*4a80*/  @!UP0 UIADD3 UR32, UPT, UPT, UR4, 0x200, URZ ;  /* 0x0000020004208890 */ /* 0x000fe4000fffe0ff */
[----:B------:R-:W-:Y:S02]  /*4a90*/  @!UP0 UIADD3 UR16, UPT, UPT, UR4, 0xa00, URZ ;  /* 0x00000a0004108890 */ /* 0x000fe4000fffe0ff */
[----:B------:R-:W-:Y:S02]  /*4aa0*/  @!UP0 UIADD3 UR24, UPT, UPT, UR4, 0x1200, URZ ;  /* 0x0000120004188890 */ /* 0x000fe4000fffe0ff */
[----:B------:R-:W-:Y:S06]  /*4ab0*/  @!UP0 UIADD3 UR8, UPT, UPT, UR4, 0x1a00, URZ ;  /* 0x00001a0004088890 */ /* 0x000fec000fffe0ff */
[----:B------:R1:W-:Y:S01]  /*4ac0*/  @!UP1 UTMALDG.3D [UR32], [UR50], desc[UR54] ;  /* 0x00003620320095b4 */ /* 0x0003e20008011000 */
[----:B------:R-:W-:Y:S05]  /*4ad0*/  VOTEU.ALL UP1, P0 ;  /* 0x0000000000ff7886 */ /* 0x000fea0000020000 */
[----:B------:R2:W-:Y:S01]  /*4ae0*/  @!UP1 UTMALDG.3D [UR16], [UR50], desc[UR54] ;  /* 0x00003610320095b4 */ /* 0x0005e20008011000 */
[----:B------:R-:W-:Y:S05]  /*4af0*/  VOTEU.ALL UP1, P0 ;  /* 0x0000000000ff7886 */ /* 0x000fea0000020000 */
[----:B------:R4:W-:Y:S01]  /*4b00*/  @!UP1 UTMALDG.3D [UR24], [UR50], desc[UR54] ;  /* 0x00003618320095b4 */ /* 0x0009e20008011000 */
[----:B------:R-:W-:Y:S05]  /*4b10*/  VOTEU.ALL UP1, P0 ;  /* 0x0000000000ff7886 */ /* 0x000fea0000020000 */
[----:B------:R5:W-:Y:S01]  /*4b20*/  @!UP1 UTMALDG.3D [UR8], [UR50], desc[UR54] ;  /* 0x00003608320095b4 */ /* 0x000be20008011000 */
[----:B------:R-:W-:Y:S01]  /*4b30*/  VOTEU.ALL UP1, P0 ;  /* 0x0000000000ff7886 */ /* 0x000fe20000020000 */
[----:B-1----:R-:W-:Y:S01]  /*4b40*/  UPRMT UR33, UR7, 0x654, UR33 ;  /* 0x0000065407217896 */ /* 0x002fe20008000021 */
[----:B------:R-:W-:Y:S01]  /*4b50*/  UMOV UR36, UR47 ;  /* 0x0000002f00247c82 */ /* 0x000fe20008000000 */
[----:B--2---:R-:W-:Y:S02]  /*4b60*/  @!UP0 UIADD3 UR18, UPT, UPT, UR34, 0x40, URZ ;  /* 0x0000004022128890 */ /* 0x004fe4000fffe0ff */
[----:B------:R-:W-:Y:S02]  /*4b70*/  @!UP0 UIADD3 UR16, UPT, UPT, UR4, 0x2200, URZ ;  /* 0x0000220004108890 */ /* 0x000fe4000fffe0ff */
[----:B----4-:R-:W-:Y:S02]  /*4b80*/  @!UP0 UIADD3 UR26, UPT, UPT, UR34, 0x50, URZ ;  /* 0x00000050221a8890 */ /* 0x010fe4000fffe0ff */
[----:B------:R-:W-:Y:S05]  /*4b90*/  @!UP0 UIADD3 UR24, UPT, UPT, UR4, 0x2a00, URZ ;  /* 0x00002a0004188890 */ /* 0x000fea000fffe0ff */
[----:B------:R1:W-:Y:S01]  /*4ba0*/  @!UP1 UTMALDG.3D [UR16], [UR50], desc[UR54] ;  /* 0x00003610320095b4 */ /* 0x0003e20008011000 */
[----:B------:R-:W-:Y:S01]  /*4bb0*/  VOTEU.ALL UP1, P0 ;  /* 0x0000000000ff7886 */ /* 0x000fe20000020000 */
[----:B-----5:R-:W-:Y:S02]  /*4bc0*/  @!UP0 UIADD3 UR10, UPT, UPT, UR34, 0x60, URZ ;  /* 0x00000060220a8890 */ /* 0x020fe4000fffe0ff */
[----:B------:R-:W-:Y:S02]  /*4bd0*/  @!UP0 UIADD3 UR8, UPT, UPT, UR4, 0x3200, URZ ;  /* 0x0000320004088890 */ /* 0x000fe4000fffe0ff */
[----:B------:R2:W-:Y:S01]  /*4be0*/  @!UP1 UTMALDG.3D [UR24], [UR50], desc[UR54] ;  /* 0x00003618320095b4 */ /* 0x0005e20008011000 */
[----:B------:R-:W-:Y:S06]  /*4bf0*/  VOTEU.ALL UP1, P0 ;  /* 0x0000000000ff7886 */ /* 0x000fec0000020000 */
[----:B------:R4:W-:Y:S01]  /*4c00*/  @!UP1 UTMALDG.3D [UR8], [UR50], desc[UR54] ;  /* 0x00003608320095b4 */ /* 0x0009e20008011000 */
[----:B------:R-:W-:Y:S01]  /*4c10*/  VOTEU.ALL UP1, P0 ;  /* 0x0000000000ff7886 */ /* 0x000fe20000020000 */
[----:B-1----:R-:W-:Y:S02]  /*4c20*/  @!UP0 UIADD3 UR18, UPT, UPT, UR34, 0x70, URZ ;  /* 0x0000007022128890 */ /* 0x002fe4000fffe0ff */
[----:B------:R-:W-:Y:S02]  /*4c30*/  @!UP0 UIADD3 UR16, UPT, UPT, UR4, 0x3a00, URZ ;  /* 0x00003a0004108890 */ /* 0x000fe4000fffe0ff */
[----:B--2---:R-:W-:Y:S02]  /*4c40*/  @!UP0 UIADD3 UR26, UPT, UPT, UR34, 0x80, URZ ;  /* 0x00000080221a8890 */ /* 0x004fe4000fffe0ff */
[----:B------:R-:W-:Y:S05]  /*4c50*/  @!UP0 UIADD3 UR24, UPT, UPT, UR4, 0x4200, URZ ;  /* 0x0000420004188890 */ /* 0x000fea000fffe0ff */
[----:B------:R1:W-:Y:S01]  /*4c60*/  @!UP1 UTMALDG.3D [UR16], [UR50], desc[UR54] ;  /* 0x00003610320095b4 */ /* 0x0003e20008011000 */
[----:B------:R-:W-:Y:S01]  /*4c70*/  VOTEU.ALL UP1, P0 ;  /* 0x0000000000ff7886 */ /* 0x000fe20000020000 */
[----:B----4-:R-:W-:Y:S02]  /*4c80*/  @!UP0 UIADD3 UR10, UPT, UPT, UR34, 0x90, URZ ;  /* 0x00000090220a8890 */ /* 0x010fe4000fffe0ff */
        /* <DEDUP_REMOVED lines=13> */
[----:B------:R-:W-:Y:S01]  /*4d60*/  @!UP1 UTMALDG.3D [UR24], [UR50], desc[UR54] ;  /* 0x00003618320095b4 */ /* 0x000fe20008011000 */
[----:B------:R-:W-:Y:S06]  /*4d70*/  VOTEU.ALL UP1, P0 ;  /* 0x0000000000ff7886 */ /* 0x000fec0000020000 */
[----:B------:R2:W-:Y:S01]  /*4d80*/  @!UP1 UTMALDG.3D [UR8], [UR50], desc[UR54] ;  /* 0x00003608320095b4 */ /* 0x0005e20008011000 */
[----:B------:R-:W-:Y:S02]  /*4d90*/  UPLOP3.LUT UP1, UPT, UPT, UPT, UPT, 0x80, 0x8 ;  /* 0x000000000008789c */ /* 0x000fe40003f2f070 */
[----:B-1----:R-:W-:Y:S02]  /*4da0*/  @!UP0 UIADD3 UR18, UPT, UPT, UR34, 0xd0, URZ ;  /* 0x000000d022128890 */ /* 0x002fe4000fffe0ff */
[----:B------:R-:W-:Y:S02]  /*4db0*/  @!UP0 UIADD3 UR16, UPT, UPT, UR4, 0x6a00, URZ ;  /* 0x00006a0004108890 */ /* 0x000fe4000fffe0ff */
[----:B--2---:R-:W-:Y:S02]  /*4dc0*/  @!UP0 UIADD3 UR10, UPT, UPT, UR34, 0xe0, URZ ;  /* 0x000000e0220a8890 */ /* 0x004fe4000fffe0ff */
[----:B------:R-:W-:Y:S01]  /*4dd0*/  @!UP0 UIADD3 UR8, UPT, UPT, UR4, 0x7200, URZ ;  /* 0x0000720004088890 */ /* 0x000fe2000fffe0ff */
[----:B------:R-:W-:Y:S05]  /*4de0*/  VOTEU.ALL UP0, P0 ;  /* 0x0000000000ff7886 */ /* 0x000fea0000000000 */
[----:B------:R-:W-:Y:S01]  /*4df0*/  @!UP0 UTMALDG.3D [UR16], [UR50], desc[UR54] ;  /* 0x00003610320085b4 */ /* 0x000fe20008011000 */
[----:B------:R-:W-:Y:S04]  /*4e00*/  UISETP.NE.AND UP0, UPT, UR29, 0x2, UPT ;  /* 0x000000021d00788c */ /* 0x000fe8000bf05270 */
[----:B------:R-:W-:Y:S02]  /*4e10*/  USEL UR4, URZ, 0x1, UP0 ;  /* 0x00000001ff047887 */ /* 0x000fe40008000000 */
[----:B------:R-:W-:Y:S02]  /*4e20*/  USEL UR29, UR29, URZ, UP0 ;  /* 0x000000ff1d1d7287 */ /* 0x000fe40008000000 */
[----:B------:R-:W-:Y:S02]  /*4e30*/  VOTEU.ALL UP0, P0 ;  /* 0x0000000000ff7886 */ /* 0x000fe40000000000 */
[----:B------:R-:W-:Y:S03]  /*4e40*/  LOP3.LUT R9, R9, UR4, RZ, 0x3c, !PT ;  /* 0x0000000409097c12 */ /* 0x000fe6000f8e3cff */
[----:B------:R1:W-:Y:S01]  /*4e50*/  @!UP0 UTMALDG.3D [UR8], [UR50], desc[UR54] ;  /* 0x00003608320085b4 */ /* 0x0003e20008011000 */
[----:B------:R2:W-:Y:S01]  /*4e60*/  @!P0 SYNCS.ARRIVE.TRANS64.RED.A0TR RZ, [UR5+0x40], R11 ;  /* 0x0000400bffff89a7 */ /* 0x0005e20008300405 */
[----:B------:R-:W-:Y:S01]  /*4e70*/  SYNCS.ARRIVE.TRANS64.RED.A1T0 RZ, [UR33], RZ ;  /* 0x000000ffffff79a7 */ /* 0x000fe20008100421 */
[----:B-1----:R-:W-:Y:S02]  /*4e80*/  UIADD3 UR54, UPT, UPT, UR22, UR48, URZ ;  /* 0x0000003016367290 */ /* 0x002fe4000fffe0ff */
[----:B------:R-:W-:Y:S01]  /*4e90*/  UIADD3 UR55, UPT, UPT, UR23, UR49, URZ ;  /* 0x0000003117377290 */ /* 0x000fe2000fffe0ff */
[----:B------:R-:W-:Y:S11]  /*4ea0*/  BRA.U UP3, `(.L_x_82) ;  /* 0xfffffff103607547 */ /* 0x000ff6000b83ffff */
[----:B------:R-:W-:Y:S01]  /*4eb0*/  UIADD3 UR6, UPT, UPT, UR6, 0x50, URZ ;  /* 0x0000005006067890 */ /* 0x000fe2000fffe0ff */
[----:B------:R-:W-:-:S03]  /*4ec0*/  SHF.L.U32 R0, R9, 0x1f, RZ ;  /* 0x0000001f09007819 */ /* 0x000fc600000006ff */
[----:B------:R-:W-:-:S09]  /*4ed0*/  ULEA UR4, UR29, UR6, 0x3 ;  /* 0x000000061d047291 */ /* 0x000fd2000f8e18ff */
[----:B------:R-:W1:Y:S02]  /*4ee0*/  SYNCS.PHASECHK.TRANS64.TRYWAIT P0, [UR4], R0 ;  /* 0x00000000ff0075a7 */ /* 0x000e640008001104 */
[----:B-1----:R-:W-:Y:S05]  /*4ef0*/  @!P0 BRA `(.L_x_83) ;  /* 0x0000005800f88947 */ /* 0x002fea0003800000 */
.L_x_155:
        /* <DEDUP_REMOVED lines=8> */
.L_x_84:
[----:B-1----:R1:W4:Y:S02]  /*4f80*/  SYNCS.PHASECHK.TRANS64.TRYWAIT P0, [R0+URZ], R2 ;  /* 0x00000002000075a7 */ /* 0x00232400080011ff */
[----:B----4-:R-:W-:Y:S05]  /*4f90*/  @!P0 NANOSLEEP.SYNCS 0x989680 ;  /* 0x009896800000895d */ /* 0x010fea0003900000 */
[----:B------:R-:W4:Y:S02]  /*4fa0*/  @!P0 SYNCS.PHASECHK.TRANS64 P0, [R0+URZ], R2 ;  /* 0x00000002000085a7 */ /* 0x000f2400080010ff */
[----:B---34-:R-:W-:Y:S05]  /*4fb0*/  @P0 EXIT ;  /* 0x000000000000094d */ /* 0x018fea0003800000 */
[----:B------:R-:W-:Y:S05]  /*4fc0*/  BRA `(.L_x_84) ;  /* 0xfffffffc00ec7947 */ /* 0x000fea000383ffff */
.L_x_74:
[----:B------:R-:W-:-:S06]  /*4fd0*/  UISETP.GE.AND UP0, UPT, UR5, 0x4, UPT ;  /* 0x000000040500788c */ /* 0x000fcc000bf06270 */
[----:B------:R-:W-:-:S13]  /*4fe0*/  PLOP3.LUT P0, PT, PT, PT, UP0, 0x80, 0x8 ;  /* 0x000000000008781c */ /* 0x000fda0003f0f008 */
[----:B------:R-:W-:Y:S05]  /*4ff0*/  @!P0 EXIT ;  /* 0x000000000000894d */ /* 0x000fea0003800000 */
[----:B------:R-:W-:Y:S01]  /*5000*/  BAR.SYNC.DEFER_BLOCKING 0x6, 0xa0 ;  /* 0x0182800000007b1d */ /* 0x000fe20000010000 */
[----:B------:R-:W-:Y:S02]  /*5010*/  IMAD.U32 R0, R6, 0x10000, RZ ;  /* 0x0001000006007824 */ /* 0x000fe400078e00ff */
[----:B------:R-:W-:Y:S02]  /*5020*/  HFMA2 R2, -RZ, RZ, 0, 0 ;  /* 0x00000000ff027431 */ /* 0x000fe400000001ff */
[----:B------:R-:W-:Y:S01]  /*5030*/  IMAD.MOV.U32 R251, RZ, RZ, RZ ;  /* 0x000000fffffb7224 */ /* 0x000fe200078e00ff */
[----:B------:R-:W-:Y:S01]  /*5040*/  UMOV UR4, 0x400 ;  /* 0x0000040000047882 */ /* 0x000fe20000000000 */
[----:B------:R-:W-:Y:S01]  /*5050*/  LOP3.LUT R0, R0, 0x600000, RZ, 0xc0, !PT ;  /* 0x0060000000007812 */ /* 0x000fe200078ec0ff */
[----:B------:R-:W-:Y:S01]  /*5060*/  ULEA UR4, UR7, UR4, 0x18 ;  /* 0x0000000407047291 */ /* 0x000fe2000f8ec0ff */
[----:B------:R-:W-:Y:S01]  /*5070*/  STL [R1+0x4], RZ ;  /* 0x000004ff01007387 */ /* 0x000fe20000100800 */
[----:B------:R-:W-:Y:S01]  /*5080*/  UMOV UR5, URZ ;  /* 0x000000ff00057c82 */ /* 0x000fe20008000000 */
[----:B------:R-:W1:Y:S01]  /*5090*/  LDCU UR40, c[0x0][0xb0c] ;  /* 0x00016180ff2877ac */ /* 0x000e620008000800 */
[----:B------:R-:W-:Y:S01]  /*50a0*/  MOV R249, UR5 ;  /* 0x0000000500f97c02 */ /* 0x000fe20008000f00 */
[----:B------:R-:W-:Y:S01]  /*50b0*/  STL [R1], RZ ;  /* 0x000000ff01007387 */ /* 0x000fe20000100800 */
[----:B------:R-:W2:Y:S01]  /*50c0*/  LDCU UR37, c[0x0][0xb30] ;  /* 0x00016600ff2577ac */ /* 0x000ea20008000800 */
[----:B------:R-:W3:Y:S01]  /*50d0*/  LDCU.64 UR50, c[0x0][0x888] ;  /* 0x00011100ff3277ac */ /* 0x000ee20008000a00 */
[----:B------:R-:W4:Y:S01]  /*50e0*/  LDCU.64 UR38, c[0x0][0xb28] ;  /* 0x00016500ff2677ac */ /* 0x000f220008000a00 */
[----:B------:R-:W1:Y:S01]  /*50f0*/  LDS R16, [UR4+0x120] ;  /* 0x00012004ff107984 */ /* 0x000e620008000800 */
[----:B------:R-:W-:Y:S01]  /*5100*/  UMOV UR4, 0x1 ;  /* 0x0000000100047882 */ /* 0x000fe20000000000 */
[----:B------:R-:W1:Y:S01]  /*5110*/  LDCU.128 UR44, c[0x0][0xb10] ;  /* 0x00016200ff2c77ac */ /* 0x000e620008000c00 */
[----:B------:R-:W-:Y:S01]  /*5120*/  IMAD.U32 R252, RZ, RZ, UR4 ;  /* 0x00000004fffc7e24 */ /* 0x000fe2000f8e00ff */
[----:B------:R-:W-:Y:S01]  /*5130*/  UMOV UR4, URZ ;  /* 0x000000ff00047c82 */ /* 0x000fe20008000000 */
[----:B------:R-:W-:Y:S01]  /*5140*/  UMOV UR43, URZ ;  /* 0x000000ff002b7c82 */ /* 0x000fe20008000000 */
[----:B-1----:R-:W-:Y:S01]  /*5150*/  IADD3 R16, PT, PT, R16, R0, RZ ;  /* 0x0000000010107210 */ /* 0x002fe20007ffe0ff */
[----:B------:R-:W-:-:S05]  /*5160*/  IMAD.U32 R0, RZ, RZ, UR4 ;  /* 0x00000004ff007e24 */ /* 0x000fca000f8e00ff */
[----:B--234-:R1:W-:Y:S02]  /*5170*/  STL [R1+0x10], R0 ;  /* 0x0000100001007387 */ /* 0x01c3e40000100800 */
.L_x_118:
[----:B--2---:R-:W2:Y:S01]  /*5180*/  LDL R3, [R1] ;  /* 0x0000000001037983 */ /* 0x004ea20000100800 */
[----:B-1----:R-:W-:Y:S01]  /*5190*/  MOV R0, 0x400 ;  /* 0x0000040000007802 */ /* 0x002fe20000000f00 */
[----:B------:R-:W1:Y:S03]  /*51a0*/  S2R R17, SR_CgaCtaId ;  /* 0x0000000000117919 */ /* 0x000e660000008800 */
[----:B-1----:R-:W-:Y:S05]  /*51b0*/  LEA R17, R17, R0, 0x18 ;  /* 0x0000000011117211 */ /* 0x002fea00078ec0ff */
[C-C-:B------:R-:W-:Y:S01]  /*51c0*/  IMAD R4, R2.reuse, 0x10, R17.reuse ;  /* 0x0000001002047824 */ /* 0x140fe200078e0211 */
[----:B--2---:R-:W-:Y:S01]  /*51d0*/  SHF.L.U32 R0, R3, 0x1f, RZ ;  /* 0x0000001f03007819 */ /* 0x004fe200000006ff */
[----:B------:R-:W-:Y:S04]  /*51e0*/  IMAD R3, R2, 0x8, R17 ;  /* 0x0000000802037824 */ /* 0x000fe800078e0211 */
[----:B------:R-:W1:Y:S02]  /*51f0*/  SYNCS.PHASECHK.TRANS64.TRYWAIT P0, [R3+URZ+0x70], R0 ;  /* 0x00007000030075a7 */ /* 0x000e6400080011ff */
[----:B-1----:R-:W-:Y:S05]  /*5200*/  @!P0 BRA `(.L_x_85) ;  /* 0x00000058004c8947 */ /* 0x002fea0003800000 */
.L_x_156:
[----:B------:R-:W2:Y:S01]  /*5210*/  LDL.LU R5, [R1+0x8] ;  /* 0x0000080001057983 */ /* 0x000ea20000300800 */
[----:B------:R-:W3:Y:S01]  /*5220*/  LDCU UR6, c[0x0][0xb24] ;  /* 0x00016480ff0677ac */ /* 0x000ee20008000800 */
[----:B--2---:R-:W-:Y:S01]  /*5230*/  R2UR UR8, R5 ;  /* 0x00000000050872ca */ /* 0x004fe200000e0000 */
[----:B---3--:R-:W-:Y:S01]  /*5240*/  UISETP.GE.AND UP0, UPT, UR6, 0x1, UPT ;  /* 0x000000010600788c */ /* 0x008fe2000bf06270 */
[----:B------:R-:W2:Y:S01]  /*5250*/  LDS.128 R4, [R4+0x100] ;  /* 0x0001000004047984 */ /* 0x000ea20000000c00 */
[----:B------:R-:W-:Y:S01]  /*5260*/  @!PT LDS RZ, [RZ] ;  /* 0x00000000fffff984 */ /* 0x000fe20000000800 */
[----:B------:R-:W-:Y:S01]  /*5270*/  @!PT LDS RZ, [RZ] ;  /* 0x00000000fffff984 */ /* 0x000fe20000000800 */
[----:B------:R-:W-:Y:S01]  /*5280*/  @!PT LDS RZ, [RZ] ;  /* 0x00000000fffff984 */ /* 0x000fe20000000800 */
[----:B------:R-:W-:Y:S01]  /*5290*/  @!PT LDS RZ, [RZ] ;  /* 0x00000000fffff984 */ /* 0x000fe20000000800 */
[----:B------:R3:W-:Y:S06]  /*52a0*/  MEMBAR.ALL.CTA ;  /* 0x0000000000007992 */ /* 0x0007ec0000008000 */
[----:B---3--:R-:W3:Y:S01]  /*52b0*/  FENCE.VIEW.ASYNC.S ;  /* 0x00000000000073c6 */ /* 0x008ee20000000000 */
[----:B--2---:R-:W-:Y:S11]  /*52c0*/  LOP3.LUT P0, RZ, R6, 0x1, RZ, 0xc0, !PT ;  /* 0x0000000106ff7812 */ /* 0x004ff6000780c0ff */
[----:B------:R-:W-:Y:S02]  /*52d0*/  @!UPT UIADD3 URZ, UPT, UPT, URZ, URZ, URZ ;  /* 0x000000fffffff290 */ /* 0x000fe4000fffe0ff */
[----:B---3--:R-:W-:Y:S01]  /*52e0*/  VOTEU.ANY UP1, P0 ;  /* 0x0000000000ff7886 */ /* 0x008fe20000020100 */
[----:B------:R-:W-:Y:S01]  /*52f0*/  PLOP3.LUT P0, PT, PT, PT, UP1, 0x80, 0x8 ;  /* 0x000000000008781c */ /* 0x000fe20003f0f018 */
[----:B------:R-:W-:Y:S06]  /*5300*/  UP2UR UR4, UPR, URZ, 0x2 ;  /* 0x00000002ff047883 */ /* 0x000fec0008000000 */
[----:B------:R-:W-:Y:S05]  /*5310*/  IMAD.U32 R9, RZ, RZ, UR4 ;  /* 0x00000004ff097e24 */ /* 0x000fea000f8e00ff */
[----:B------:R2:W-:Y:S01]  /*5320*/  STL [R1+0x14], R9 ;  /* 0x0000140901007387 */ /* 0x0005e20000100800 */
        /* <DEDUP_REMOVED lines=12> */
[----:B-1----:R-:W-:Y:S05]  /*53f0*/  IMAD.U32 R0, RZ, RZ, UR8 ;  /* 0x00000008ff007e24 */ /* 0x002fea000f8e00ff */
[----:B------:R2:W-:Y:S01]  /*5400*/  STL [R1+0x8], R0 ;  /* 0x0000080001007387 */ /* 0x0005e20000100800 */
[----:B------:R-:W-:Y:S05]  /*5410*/  BRA.U !UP0, `(.L_x_86) ;  /* 0x0000000108cc7547 */ /* 0x000fea000b800000 */
[----:B------:R-:W1:Y:S01]  /*5420*/  LDCU UR7, c[0x0][0xb20] ;  /* 0x00016400ff0777ac */ /* 0x000e620008000800 */
[----:B------:R-:W3:Y:S01]  /*5430*/  LDCU UR9, c[0x0][0x370] ;  /* 0x00006e00ff0977ac */ /* 0x000ee20008000800 */
[----:B------:R-:W4:Y:S01]  /*5440*/  LDCU UR4, c[0x0][0x374] ;  /* 0x00006e80ff0477ac */ /* 0x000f220008000800 */
[----:B------:R-:W-:Y:S02]  /*5450*/  UISETP.NE.AND UP0, UPT, UR46, 0x1, UPT ;  /* 0x000000012e00788c */ /* 0x000fe4000bf05270 */
[----:B------:R-:W-:Y:S02]  /*5460*/  UISETP.NE.AND UP1, UPT, UR40, 0x1, UPT ;  /* 0x000000012800788c */ /* 0x000fe4000bf25270 */
[----:B------:R-:W-:Y:S02]  /*5470*/  UIMAD.WIDE.U32 UR10, UR41, UR47, URZ ;  /* 0x0000002f290a72a5 */ /* 0x000fe4000f8e00ff */
[----:B------:R-:W-:Y:S02]  /*5480*/  UIMAD.WIDE.U32 UR12, UR42, UR44, URZ ;  /* 0x0000002c2a0c72a5 */ /* 0x000fe4000f8e00ff */
[----:B------:R-:W-:Y:S02]  /*5490*/  UISETP.NE.AND UP2, UPT, UR6, 0x1, UPT ;  /* 0x000000010600788c */ /* 0x000fe4000bf45270 */
[----:B---3--:R-:W-:Y:S01]  /*54a0*/  UIMAD.WIDE.U32 UR14, UR9, UR44, URZ ;  /* 0x0000002c090e72a5 */ /* 0x008fe2000f8e00ff */
[----:B------:R-:W-:Y:S01]  /*54b0*/  UMOV UR10, UR11 ;  /* 0x0000000b000a7c82 */ /* 0x000fe20008000000 */
[----:B----4-:R-:W-:Y:S02]  /*54c0*/  UIMAD.WIDE.U32 UR16, UR4, UR47, URZ ;  /* 0x0000002f041072a5 */ /* 0x010fe4000f8e00ff */
[----:B-1----:R-:W-:Y:S03]  /*54d0*/  USHF.R.U32.HI UR10, URZ, UR7, UR10 ;  /* 0x00000007ff0a7299 */ /* 0x002fe6000801160a */
[----:B------:R-:W-:Y:S02]  /*54e0*/  UMOV UR14, UR15 ;  /* 0x0000000f000e7c82 */ /* 0x000fe40008000000 */
[----:B------:R-:W-:Y:S02]  /*54f0*/  @UP1 USHF.R.U32.HI UR9, URZ, UR45, UR14 ;  /* 0x0000002dff091299 */ /* 0x000fe4000801160e */
[----:B------:R-:W-:Y:S01]  /*5500*/  USEL UR10, UR41, UR10, !UP0 ;  /* 0x0000000a290a7287 */ /* 0x000fe2000c000000 */
[----:B------:R-:W-:Y:S02]  /*5510*/  UMOV UR5, UR17 ;  /* 0x0000001100057c82 */ /* 0x000fe40008000000 */
[----:B------:R-:W-:Y:S03]  /*5520*/  @UP0 USHF.R.U32.HI UR4, URZ, UR7, UR5 ;  /* 0x00000007ff040299 */ /* 0x000fe60008011605 */
[----:B------:R-:W-:Y:S01]  /*5530*/  UMOV UR7, UR13 ;  /* 0x0000000d00077c82 */ /* 0x000fe20008000000 */
[----:B------:R-:W-:Y:S02]  /*5540*/  UIMAD.WIDE.U32 UR14, UR4, UR38, URZ ;  /* 0x00000026040e72a5 */ /* 0x000fe4000f8e00ff */
[----:B------:R-:W-:Y:S02]  /*5550*/  UIMAD.WIDE.U32 UR12, UR9, UR38, URZ ;  /* 0x00000026090c72a5 */ /* 0x000fe4000f8e00ff */
[----:B------:R-:W-:Y:S03]  /*5560*/  USHF.R.U32.HI UR7, URZ, UR45, UR7 ;  /* 0x0000002dff077299 */ /* 0x000fe60008011607 */
[----:B------:R-:W-:Y:S02]  /*5570*/  UMOV UR5, UR15 ;  /* 0x0000000f00057c82 */ /* 0x000fe40008000000 */
[----:B------:R-:W-:Y:S02]  /*5580*/  @UP2 USHF.R.U32.HI UR4, URZ, UR39, UR5 ;  /* 0x00000027ff042299 */ /* 0x000fe40008011605 */
[----:B------:R-:W-:Y:S02]  /*5590*/  USEL UR5, UR42, UR7, !UP1 ;  /* 0x000000072a057287 */ /* 0x000fe4000c800000 */
[----:B------:R-:W-:Y:S02]  /*55a0*/  UIMAD UR4, UR6, UR4, URZ ;  /* 0x00000004060472a4 */ /* 0x000fe4000f8e02ff */
[----:B------:R-:W-:Y:S02]  /*55b0*/  UIADD3 UR8, UPT, UPT, -UR5, URZ, URZ ;  /* 0x000000ff05087290 */ /* 0x000fe4000fffe1ff */
[----:B------:R-:W-:Y:S02]  /*55c0*/  UISETP.GE.AND UP0, UPT, UR10, UR4, UPT ;  /* 0x000000040a00728c */ /* 0x000fe4000bf06270 */
[----:B------:R-:W-:Y:S01]  /*55d0*/  UIMAD UR42, UR40, UR8, UR42 ;  /* 0x00000008282a72a4 */ /* 0x000fe2000f8e022a */
[----:B------:R-:W-:Y:S02]  /*55e0*/  UMOV UR12, UR13 ;  /* 0x0000000d000c7c82 */ /* 0x000fe40008000000 */
[----:B------:R-:W-:Y:S02]  /*55f0*/  @UP2 USHF.R.U32.HI UR9, URZ, UR39, UR12 ;  /* 0x00000027ff092299 */ /* 0x000fe4000801160c */
[----:B------:R-:W-:Y:S02]  /*5600*/  UIMAD.WIDE.U32 UR12, UR10, UR38, URZ ;  /* 0x000000260a0c72a5 */ /* 0x000fe4000f8e00ff */
[----:B------:R-:W-:Y:S04]  /*5610*/  UIMAD UR7, UR6, UR9, URZ ;  /* 0x00000009060772a4 */ /* 0x000fe8000f8e02ff */
[----:B------:R-:W-:Y:S01]  /*5620*/  UISETP.GE.OR UP0, UPT, UR5, UR7, UP0 ;  /* 0x000000070500728c */ /* 0x000fe20008706670 */
[----:B------:R-:W-:Y:S01]  /*5630*/  UMOV UR4, UR13 ;  /* 0x0000000d00047c82 */ /* 0x000fe20008000000 */
[----:B------:R-:W-:Y:S02]  /*5640*/  UIMAD.WIDE.U32 UR12, UR5, UR38, URZ ;  /* 0x00000026050c72a5 */ /* 0x000fe4000f8e00ff */
[----:B------:R-:W-:Y:S04]  /*5650*/  USHF.R.U32.HI UR4, URZ, UR39, UR4 ;  /* 0x00000027ff047299 */ /* 0x000fe80008011604 */
[----:B------:R-:W-:Y:S03]  /*5660*/  USEL UR14, UR10, UR4, !UP2 ;  /* 0x000000040a0e7287 */ /* 0x000fe6000d000000 */
[----:B------:R-:W-:Y:S01]  /*5670*/  @!UP0 UMOV UR4, UR13 ;  /* 0x0000000d00048c82 */ /* 0x000fe20008000000 */
[----:B------:R-:W-:Y:S02]  /*5680*/  UIADD3 UR7, UPT, UPT, -UR14, URZ, URZ ;  /* 0x000000ff0e077290 */ /* 0x000fe4000fffe1ff */
[----:B------:R-:W-:Y:S02]  /*5690*/  @!UP0 USHF.R.U32.HI UR4, URZ, UR39, UR4 ;  /* 0x00000027ff048299 */ /* 0x000fe40008011604 */
[----:B------:R-:W-:Y:S02]  /*56a0*/  UIMAD UR11, UR6, UR7, UR10 ;  /* 0x00000007060b72a4 */ /* 0x000fe4000f8e020a */
[----:B------:R-:W-:Y:S02]  /*56b0*/  @!UP0 USEL UR4, UR5, UR4, !UP2 ;  /* 0x0000000405048287 */ /* 0x000fe4000d000000 */
[----:B------:R-:W-:Y:S02]  /*56c0*/  UIADD3 UR7, UPT, UPT, -UR10, URZ, URZ ;  /* 0x000000ff0a077290 */ /* 0x000fe4000fffe1ff */
[----:B------:R-:W-:Y:S02]  /*56d0*/  @!UP0 UIMAD UR9, UR9, UR11, UR4 ;  /* 0x0000000b090982a4 */ /* 0x000fe4000f8e0204 */
[----:B------:R-:W-:Y:S02]  /*56e0*/  @!UP0 UIADD3 UR4, UPT, UPT, UR14, -UR4, URZ ;  /* 0x800000040e048290 */ /* 0x000fe4000fffe0ff */
[----:B------:R-:W-:Y:S02]  /*56f0*/  UIMAD UR41, UR46, UR7, UR41 ;  /* 0x000000072e2972a4 */ /* 0x000fe4000f8e0229 */
[----:B------:R-:W-:Y:S03]  /*5700*/  @!UP0 UIMAD UR10, UR4, UR6, UR5 ;  /* 0x00000006040a82a4 */ /* 0x000fe6000f8e0205 */
[----:B------:R-:W-:Y:S02]  /*5710*/  @!UP0 UMOV UR5, UR9 ;  /* 0x0000000900058c82 */ /* 0x000fe40008000000 */
[----:B------:R-:W-:Y:S02]  /*5720*/  UIMAD UR42, UR5, UR40, UR42 ;  /* 0x00000028052a72a4 */ /* 0x000fe4000f8e022a */
[----:B------:R-:W-:Y:S11]  /*5730*/  UIMAD UR41, UR10, UR46, UR41 ;  /* 0x0000002e0a2972a4 */ /* 0x000ff6000f8e0229 */
[----:B------:R-:W-:Y:S01]  /*5740*/  @!UPT UIADD3 URZ, UPT, UPT, URZ, URZ, URZ ;  /* 0x000000fffffff290 */ /* 0x000fe2000fffe0ff */
.L_x_86:
[----:B------:R-:W-:Y:S01]  /*5750*/  UISETP.NE.AND UP0, UPT, UR37, 0x1, UPT ;  /* 0x000000012500788c */ /* 0x000fe2000bf05270 */
[----:B--2---:R-:W-:Y:S01]  /*5760*/  VIADD R0, R17, 0x200 ;  /* 0x0000020011007836 */ /* 0x004fe20000000000 */
[----:B------:R-:W-:Y:S04]  /*5770*/  IADD3 R250, PT, PT, R2, 0x1, RZ ;  /* 0x0000000102fa7810 */ /* 0x000fe80007ffe0ff */
[----:B------:R-:W-:Y:S05]  /*5780*/  LOP3.LUT P0, RZ, R0, 0x90, RZ, 0xc0, !PT ;  /* 0x0000009000ff7812 */ /* 0x000fea000780c0ff */
[----:B------:R-:W1:Y:S01]  /*5790*/  @!UP0 LDCU.128 UR8, c[0x0][0xb10] ;  /* 0x00016200ff0887ac */ /* 0x000e620008000c00 */
[----:B------:R-:W2:Y:S01]  /*57a0*/  @!UP0 LDCU UR5, c[0x0][0xb0c] ;  /* 0x00016180ff0587ac */ /* 0x000ea20008000800 */
[----:B------:R-:W3:Y:S01]  /*57b0*/  @!UP0 LDCU UR4, c[0x0][0xb20] ;  /* 0x00016400ff0487ac */ /* 0x000ee20008000800 */
[----:B-1----:R-:W-:Y:S02]  /*57c0*/  UIMAD.WIDE.U32 UR6, UR42, UR8, URZ ;  /* 0x000000082a0672a5 */ /* 0x002fe4000f8e00ff */
[----:B------:R-:W-:Y:S02]  /*57d0*/  UIMAD.WIDE.U32 UR12, UR41, UR11, URZ ;  /* 0x0000000b290c72a5 */ /* 0x000fe4000f8e00ff */
[----:B------:R-:W-:Y:S03]  /*57e0*/  @!UP0 UISETP.NE.AND UP1, UPT, UR10, 0x1, UPT ;  /* 0x000000010a00888c */ /* 0x000fe6000bf25270 */
[----:B------:R-:W-:Y:S01]  /*57f0*/  @!UP0 UMOV UR6, UR7 ;  /* 0x0000000700068c82 */ /* 0x000fe20008000000 */
[----:B--2---:R-:W-:Y:S02]  /*5800*/  @!UP0 UISETP.NE.AND UP2, UPT, UR5, 0x1, UPT ;  /* 0x000000010500888c */ /* 0x004fe4000bf45270 */
[----:B------:R-:W-:Y:S01]  /*5810*/  @!UP0 USHF.R.U32.HI UR6, URZ, UR9, UR6 ;  /* 0x00000009ff068299 */ /* 0x000fe20008011606 */
[----:B------:R-:W-:Y:S02]  /*5820*/  @!UP0 UMOV UR7, UR13 ;  /* 0x0000000d00078c82 */ /* 0x000fe40008000000 */
[----:B---3--:R-:W-:Y:S02]  /*5830*/  @!UP0 USHF.R.U32.HI UR4, URZ, UR4, UR7 ;  /* 0x00000004ff048299 */ /* 0x008fe40008011607 */
[----:B------:R-:W-:Y:S02]  /*5840*/  @!UP0 USEL UR7, UR42, UR6, !UP2 ;  /* 0x000000062a078287 */ /* 0x000fe4000d000000 */
[----:B------:R-:W-:Y:S04]  /*5850*/  @!UP0 USEL UR6, UR41, UR4, !UP1 ;  /* 0x0000000429068287 */ /* 0x000fe8000c800000 */
[----:B------:R-:W-:Y:S02]  /*5860*/  @!UP0 UIADD3 UR4, UPT, UPT, -UR7, UR6, URZ ;  /* 0x0000000607048290 */ /* 0x000fe4000fffe1ff */
[----:B------:R-:W-:Y:S02]  /*5870*/  @!UP0 UIADD3 UR6, UPT, UPT, UR7, -UR6, URZ ;  /* 0x8000000607068290 */ /* 0x000fe4000fffe0ff */
[----:B------:R-:W-:Y:S02]  /*5880*/  @!UP0 UIMAD UR42, UR4, UR5, UR42 ;  /* 0x00000005042a82a4 */ /* 0x000fe4000f8e022a */
[----:B------:R-:W-:Y:S01]  /*5890*/  @!UP0 UIMAD UR41, UR6, UR10, UR41 ;  /* 0x0000000a062982a4 */ /* 0x000fe2000f8e0229 */
[----:B------:R-:W-:Y:S11]  /*58a0*/  @!P0 BRA `(.L_x_87) ;  /* 0x00000000007c8947 */ /* 0x000ff60003800000 */
[----:B------:R-:W1:Y:S01]  /*58b0*/  LDCU.64 UR8, c[0x4][0x80] ;  /* 0x01001000ff0877ac */ /* 0x000e620008000a00 */
[----:B------:R-:W-:Y:S01]  /*58c0*/  MOV R18, 0x0 ;  /* 0x0000000000127802 */ /* 0x000fe20000000f00 */
[----:B------:R-:W-:Y:S02]  /*58d0*/  HFMA2 R12, -RZ, RZ, 0, 5.9604644775390625e-08 ;  /* 0x00000001ff0c7431 */ /* 0x000fe400000001ff */
[----:B------:R-:W-:Y:S01]  /*58e0*/  IMAD.MOV.U32 R8, RZ, RZ, 0x70 ;  /* 0x00000070ff087424 */ /* 0x000fe200078e00ff */
[----:B------:R2:W3:Y:S01]  /*58f0*/  LDC.64 R2, c[0x4][R18] ;  /* 0x0100000012027b82 */ /* 0x0004e20000000a00 */
[----:B------:R-:W4:Y:S01]  /*5900*/  LDCU.64 UR6, c[0x4][0x88] ;  /* 0x01001100ff0677ac */ /* 0x000f220008000a00 */
[----:B------:R-:W-:Y:S01]  /*5910*/  IMAD.MOV.U32 R13, RZ, RZ, RZ ;  /* 0x000000ffff0d7224 */ /* 0x000fe200078e00ff */
[----:B------:R-:W2:Y:S01]  /*5920*/  LDCU.64 UR4, c[0x4][0x8] ;  /* 0x01000100ff0477ac */ /* 0x000ea20008000a00 */
[----:B-1----:R-:W-:Y:S01]  /*5930*/  MOV R5, UR9 ;  /* 0x0000000900057c02 */ /* 0x002fe20008000f00 */
[----:B------:R-:W-:Y:S01]  /*5940*/  IMAD.U32 R4, RZ, RZ, UR8 ;  /* 0x00000008ff047e24 */ /* 0x000fe2000f8e00ff */
[----:B----4-:R-:W-:Y:S01]  /*5950*/  MOV R7, UR7 ;  /* 0x0000000700077c02 */ /* 0x010fe20008000f00 */
[----:B------:R-:W-:Y:S01]  /*5960*/  IMAD.U32 R6, RZ, RZ, UR6 ;  /* 0x00000006ff067e24 */ /* 0x000fe2000f8e00ff */
[----:B--2---:R-:W-:Y:S01]  /*5970*/  MOV R11, UR5 ;  /* 0x00000005000b7c02 */ /* 0x004fe20008000f00 */
[----:B------:R-:W-:Y:S02]  /*5980*/  IMAD.U32 R10, RZ, RZ, UR4 ;  /* 0x00000004ff0a7e24 */ /* 0x000fe4000f8e00ff */
[----:B------:R-:W-:Y:S07]  /*5990*/  LEPC R20, `(.L_x_88) ;  /* 0x000000001014794e */ /* 0x000fee0000000000 */
[----:B---3-5:R-:W-:Y:S05]  /*59a0*/  CALL.ABS.NOINC R2 ;  /* 0x0000000002007343 */ /* 0x028fea0003c00000 */
.L_x_88:
[----:B------:R-:W1:Y:S01]  /*59b0*/  LDCU.64 UR8, c[0x4][0x80] ;  /* 0x01001000ff0877ac */ /* 0x000e620008000a00 */
[----:B------:R2:W3:Y:S01]  /*59c0*/  LDC.64 R2, c[0x4][R18] ;  /* 0x0100000012027b82 */ /* 0x0004e20000000a00 */
[----:B------:R-:W-:Y:S02]  /*59d0*/  HFMA2 R12, -RZ, RZ, 0, 5.9604644775390625e-08 ;  /* 0x00000001ff0c7431 */ /* 0x000fe400000001ff */
[----:B------:R-:W-:Y:S02]  /*59e0*/  IMAD.MOV.U32 R8, RZ, RZ, 0x70 ;  /* 0x00000070ff087424 */ /* 0x000fe400078e00ff */
[----:B------:R-:W-:Y:S01]  /*59f0*/  IMAD.MOV.U32 R13, RZ, RZ, RZ ;  /* 0x000000ffff0d7224 */ /* 0x000fe200078e00ff */
[----:B------:R-:W4:Y:S01]  /*5a00*/  LDCU.64 UR6, c[0x4][0x88] ;  /* 0x01001100ff0677ac */ /* 0x000f220008000a00 */
[----:B------:R-:W5:Y:S01]  /*5a10*/  LDCU.64 UR4, c[0x4][0x8] ;  /* 0x01000100ff0477ac */ /* 0x000f620008000a00 */
[----:B-1----:R-:W-:Y:S02]  /*5a20*/  MOV R4, UR8 ;  /* 0x0000000800047c02 */ /* 0x002fe40008000f00 */
[----:B------:R-:W-:Y:S02]  /*5a30*/  MOV R5, UR9 ;  /* 0x0000000900057c02 */ /* 0x000fe40008000f00 */
[----:B----4-:R-:W-:Y:S01]  /*5a40*/  MOV R7, UR7 ;  /* 0x0000000700077c02 */ /* 0x010fe20008000f00 */
[----:B------:R-:W-:Y:S01]  /*5a50*/  IMAD.U32 R6, RZ, RZ, UR6 ;  /* 0x00000006ff067e24 */ /* 0x000fe2000f8e00ff */
[----:B-----5:R-:W-:Y:S01]  /*5a60*/  MOV R11, UR5 ;  /* 0x00000005000b7c02 */ /* 0x020fe20008000f00 */
[----:B--2---:R-:W-:Y:S02]  /*5a70*/  IMAD.U32 R10, RZ, RZ, UR4 ;  /* 0x00000004ff0a7e24 */ /* 0x004fe4000f8e00ff */
[----:B------:R-:W-:Y:S07]  /*5a80*/  LEPC R20, `(.L_x_87) ;  /* 0x000000001014794e */ /* 0x000fee0000000000 */
[----:B---3--:R-:W-:Y:S05]  /*5a90*/  CALL.ABS.NOINC R2 ;  /* 0x0000000002007343 */ /* 0x008fea0003c00000 */
.L_x_87:
[----:B------:R-:W-:Y:S01]  /*5aa0*/  PLOP3.LUT P1, PT, PT, PT, PT, 0x8, 0x80 ;  /* 0x000000000080781c */ /* 0x000fe20003f2e170 */
[----:B------:R-:W2:Y:S01]  /*5ab0*/  LDL R2, [R1+0x18] ;  /* 0x0000180001027983 */ /* 0x000ea20000100800 */
[----:B------:R-:W1:Y:S08]  /*5ac0*/  LDC.64 R4, c[0x0][0x890] ;  /* 0x00022400ff047b82 */ /* 0x000e700000000a00 */
[----:B------:R-:W3:Y:S01]  /*5ad0*/  LDC.64 R6, c[0x0][0x8b0] ;  /* 0x00022c00ff067b82 */ /* 0x000ee20000000a00 */
[----:B--2---:R-:W-:Y:S02]  /*5ae0*/  R2UR UR4, R2 ;  /* 0x00000000020472ca */ /* 0x004fe400000e0000 */
[----:B-1----:R-:W-:Y:S02]  /*5af0*/  ISETP.NE.U32.AND P3, PT, R4, RZ, PT ;  /* 0x000000ff0400720c */ /* 0x002fe40003f65070 */
[----:B---3--:R-:W-:Y:S02]  /*5b00*/  ISETP.NE.U32.AND P4, PT, R6, RZ, PT ;  /* 0x000000ff0600720c */ /* 0x008fe40003f85070 */
[----:B------:R-:W-:Y:S02]  /*5b10*/  ISETP.NE.AND.EX P3, PT, R5, RZ, PT, P3 ;  /* 0x000000ff0500720c */ /* 0x000fe40003f65330 */
[----:B------:R-:W-:Y:S05]  /*5b20*/  ISETP.NE.AND.EX P4, PT, R7, RZ, PT, P4 ;  /* 0x000000ff0700720c */ /* 0x000fea0003f85340 */
[----:B------:R-:W-:Y:S06]  /*5b30*/  UISETP.NE.AND UP1, UPT, UR4, URZ, UPT ;  /* 0x000000ff0400728c */ /* 0x000fec000bf25270 */
[----:B------:R-:W-:Y:S05]  /*5b40*/  PLOP3.LUT P0, PT, PT, PT, UP1, 0x80, 0x8 ;  /* 0x000000000008781c */ /* 0x000fea0003f0f018 */
[----:B------:R-:W1:Y:S08]  /*5b50*/  @UP1 LDCU.64 UR4, c[0x0][0x888] ;  /* 0x00011100ff0417ac */ /* 0x000e700008000a00 */
[----:B------:R-:W-:Y:S01]  /*5b60*/  @P0 PLOP3.LUT P1, PT, P3, PT, PT, 0x80, 0x8 ;  /* 0x000000000008081c */ /* 0x000fe20001f2f070 */
[----:B-1----:R-:W-:Y:S04]  /*5b70*/  @UP1 UISETP.NE.U32.AND UP0, UPT, UR4, URZ, UPT ;  /* 0x000000ff0400128c */ /* 0x002fe8000bf05070 */
[----:B------:R-:W-:Y:S04]  /*5b80*/  @UP1 UISETP.NE.AND.EX UP0, UPT, UR5, URZ, UPT, UP0 ;  /* 0x000000ff0500128c */ /* 0x000fe8000bf05300 */
[----:B------:R-:W-:Y:S01]  /*5b90*/  @UP1 USEL UR4, URZ, 0xffffffff, UP0 ;  /* 0xffffffffff041887 */ /* 0x000fe20008000000 */
[----:B------:R-:W-:Y:S11]  /*5ba0*/  @!P3 BRA `(.L_x_89) ;  /* 0x000000000030b947 */ /* 0x000ff60003800000 */
[----:B------:R-:W1:Y:S01]  /*5bb0*/  LDC.64 R2, c[0x0][0x888] ;  /* 0x00022200ff027b82 */ /* 0x000e620000000a00 */
[----:B------:R-:W-:Y:S01]  /*5bc0*/  IMAD.MOV.U32 R248, RZ, RZ, 0x1 ;  /* 0x00000001fff87424 */ /* 0x000fe200078e00ff */
[----:B-1----:R-:W-:Y:S04]  /*5bd0*/  ISETP.NE.U32.AND P2, PT, R2, RZ, PT ;  /* 0x000000ff0200720c */ /* 0x002fe80003f45070 */
[----:B------:R-:W-:Y:S11]  /*5be0*/  ISETP.NE.AND.EX P2, PT, R3, RZ, PT, P2 ;  /* 0x000000ff0300720c */ /* 0x000ff60003f45320 */
[----:B------:R-:W-:Y:S02]  /*5bf0*/  @!UPT UIADD3 URZ, UPT, UPT, URZ, URZ, URZ ;  /* 0x000000fffffff290 */ /* 0x000fe4000fffe0ff */
[----:B------:R-:W1:Y:S01]  /*5c00*/  @P2 LDC.64 R2, c[0x0][0x888] ;  /* 0x00022200ff022b82 */ /* 0x000e620000000a00 */
[----:B------:R-:W-:Y:S04]  /*5c10*/  @P2 IMAD R0, R4, UR36, RZ ;  /* 0x0000002404002c24 */ /* 0x000fe8000f8e02ff */
[----:B-1----:R-:W-:Y:S04]  /*5c20*/  @P2 IMAD.WIDE R2, R0, 0x4, R2 ;  /* 0x0000000400022825 */ /* 0x002fe800078e0202 */
[----:B------:R-:W-:Y:S01]  /*5c30*/  HFMA2 R0, -RZ, RZ, 0, 5.9604644775390625e-08 ;  /* 0x00000001ff007431 */ /* 0x000fe200000001ff */
[----:B-----5:R1:W5:Y:S04]  /*5c40*/  @P2 LDG.E R137, desc[UR52][R2.64] ;  /* 0x0000003402892981 */ /* 0x020368000c1e1900 */
[----:B------:R-:W-:Y:S01]  /*5c50*/  @!P2 PRMT R248, R0, 0x7610, R248 ;  /* 0x0000761000f8a816 */ /* 0x000fe200000000f8 */
[----:B-1----:R-:W2:Y:S06]  /*5c60*/  @!P2 LDC R137, c[0x0][0x880] ;  /* 0x00022000ff89ab82 */ /* 0x002eac0000000800 */
.L_x_89:
[----:B------:R-:W-:Y:S05]  /*5c70*/  @!P4 BRA `(.L_x_90) ;  /* 0x000000000024c947 */ /* 0x000fea0003800000 */
[----:B------:R-:W1:Y:S02]  /*5c80*/  LDC.64 R2, c[0x0][0x8a8] ;  /* 0x00022a00ff027b82 */ /* 0x000e640000000a00 */
[----:B-1----:R-:W-:Y:S04]  /*5c90*/  ISETP.NE.U32.AND P2, PT, R2, RZ, PT ;  /* 0x000000ff0200720c */ /* 0x002fe80003f45070 */
[----:B------:R-:W-:Y:S11]  /*5ca0*/  ISETP.NE.AND.EX P2, PT, R3, RZ, PT, P2 ;  /* 0x000000ff0300720c */ /* 0x000ff60003f45320 */
[----:B------:R-:W-:Y:S02]  /*5cb0*/  @!UPT UIADD3 URZ, UPT, UPT, URZ, URZ, URZ ;  /* 0x000000fffffff290 */ /* 0x000fe4000fffe0ff */
[----:B------:R-:W1:Y:S01]  /*5cc0*/  @P2 LDC.64 R2, c[0x0][0x8a8] ;  /* 0x00022a00ff022b82 */ /* 0x000e620000000a00 */
[----:B------:R-:W-:Y:S04]  /*5cd0*/  @P2 IMAD R0, R6, UR36, RZ ;  /* 0x0000002406002c24 */ /* 0x000fe8000f8e02ff */
[----:B-1----:R-:W-:Y:S05]  /*5ce0*/  @P2 IMAD.WIDE R2, R0, 0x4, R2 ;  /* 0x0000000400022825 */ /* 0x002fea00078e0202 */
[----:B-----5:R1:W5:Y:S02]  /*5cf0*/  @P2 LDG.E R136, desc[UR52][R2.64] ;  /* 0x0000003402882981 */ /* 0x020364000c1e1900 */
[----:B-1----:R-:W3:Y:S02]  /*5d00*/  @!P2 LDC R136, c[0x0][0x8a0] ;  /* 0x00022800ff88ab82 */ /* 0x002ee40000000800 */
.L_x_90:
[----:B------:R-:W4:Y:S01]  /*5d10*/  LDL R3, [R1+0x4] ;  /* 0x0000040001037983 */ /* 0x000f220000100800 */
[----:B--2--5:R-:W-:Y:S01]  /*5d20*/  @P0 FSETP.NEU.AND P4, PT, R137, RZ, PT ;  /* 0x000000ff8900020b */ /* 0x024fe20003f8d000 */
[----:B------:R-:W-:Y:S01]  /*5d30*/  IMAD.U32 R2, RZ, RZ, UR4 ;  /* 0x00000004ff027e24 */ /* 0x000fe2000f8e00ff */
[----:B------:R-:W-:Y:S01]  /*5d40*/  @P0 LOP3.LUT P2, RZ, R248, 0xff, RZ, 0xc0, !PT ;  /* 0x000000fff8ff0812 */ /* 0x000fe2000784c0ff */
[----:B------:R-:W-:Y:S01]  /*5d50*/  BSSY B1, `(.L_x_91) ;  /* 0x0000083000017945 */ /* 0x000fe20003800000 */
[----:B------:R-:W-:Y:S02]  /*5d60*/  @P0 SEL R0, RZ, 0xffffffff, P4 ;  /* 0xffffffffff000807 */ /* 0x000fe40002000000 */
[----:B------:R-:W-:Y:S02]  /*5d70*/  CS2R R242, SRZ ;  /* 0x0000000000f27805 */ /* 0x000fe4000001ff00 */
[----:B------:R-:W-:Y:S02]  /*5d80*/  R2UR UR6, R252 ;  /* 0x00000000fc0672ca */ /* 0x000fe400000e0000 */
[----:B------:R-:W-:Y:S02]  /*5d90*/  CS2R R240, SRZ ;  /* 0x0000000000f07805 */ /* 0x000fe4000001ff00 */
[----:B------:R-:W-:Y:S02]  /*5da0*/  @P1 SEL R0, R2, R0, !P2 ;  /* 0x0000000002001207 */ /* 0x000fe40005000000 */
[----:B------:R-:W-:Y:S02]  /*5db0*/  CS2R R234, SRZ ;  /* 0x0000000000ea7805 */ /* 0x000fe4000001ff00 */
[----:B------:R-:W-:Y:S02]  /*5dc0*/  R2UR UR5, R249 ;  /* 0x00000000f90572ca */ /* 0x000fe400000e0000 */
[----:B------:R-:W-:Y:S02]  /*5dd0*/  CS2R R232, SRZ ;  /* 0x0000000000e87805 */ /* 0x000fe4000001ff00 */
[----:B------:R-:W-:Y:S02]  /*5de0*/  @P0 LOP3.LUT R0, R0, 0x1, RZ, 0xc0, !PT ;  /* 0x0000000100000812 */ /* 0x000fe400078ec0ff */
[----:B------:R-:W-:Y:S02]  /*5df0*/  CS2R R226, SRZ ;  /* 0x0000000000e27805 */ /* 0x000fe4000001ff00 */
[----:B------:R-:W-:Y:S02]  /*5e00*/  PLOP3.LUT P5, PT, PT, PT, PT, 0x8, 0x80 ;  /* 0x000000000080781c */ /* 0x000fe40003fae170 */
[----:B------:R-:W-:Y:S02]  /*5e10*/  CS2R R224, SRZ ;  /* 0x0000000000e07805 */ /* 0x000fe4000001ff00 */
[----:B------:R-:W-:Y:S02]  /*5e20*/  ISETP.NE.U32.OR P6, PT, R0, 0x1, !P0 ;  /* 0x000000010000780c */ /* 0x000fe400047c5470 */
[----:B------:R-:W-:Y:S02]  /*5e30*/  CS2R R218, SRZ ;  /* 0x0000000000da7805 */ /* 0x000fe4000001ff00 */
[----:B------:R-:W-:Y:S01]  /*5e40*/  CS2R R216, SRZ ;  /* 0x0000000000d87805 */ /* 0x000fe2000001ff00 */
[----:B------:R-:W-:Y:S01]  /*5e50*/  IMAD.U32 R2, RZ, RZ, UR6 ;  /* 0x00000006ff027e24 */ /* 0x000fe2000f8e00ff */
[----:B------:R-:W-:Y:S02]  /*5e60*/  CS2R R210, SRZ ;  /* 0x0000000000d27805 */ /* 0x000fe4000001ff00 */
[----:B------:R-:W-:Y:S02]  /*5e70*/  CS2R R208, SRZ ;  /* 0x0000000000d07805 */ /* 0x000fe4000001ff00 */
[----:B------:R-:W-:Y:S01]  /*5e80*/  CS2R R202, SRZ ;  /* 0x0000000000ca7805 */ /* 0x000fe2000001ff00 */
[----:B------:R-:W-:Y:S01]  /*5e90*/  IMAD.U32 R0, RZ, RZ, UR5 ;  /* 0x00000005ff007e24 */ /* 0x000fe2000f8e00ff */
[----:B------:R-:W-:Y:S02]  /*5ea0*/  LOP3.LUT R10, R2, 0x1, RZ, 0x3c, !PT ;  /* 0x00000001020a7812 */ /* 0x000fe400078e3cff */
[----:B------:R-:W-:Y:S02]  /*5eb0*/  CS2R R200, SRZ ;  /* 0x0000000000c87805 */ /* 0x000fe4000001ff00 */
[----:B------:R-:W-:Y:S01]  /*5ec0*/  P2R R2, PR, RZ, 0x40 ;  /* 0x00000040ff027803 */ /* 0x000fe20000000000 */
[--C-:B------:R-:W-:Y:S01]  /*5ed0*/  IMAD R8, R0, 0x8, R17.reuse ;  /* 0x0000000800087824 */ /* 0x100fe200078e0211 */
[----:B------:R-:W-:Y:S02]  /*5ee0*/  CS2R R194, SRZ ;  /* 0x0000000000c27805 */ /* 0x000fe4000001ff00 */
[----:B------:R-:W-:Y:S02]  /*5ef0*/  @P6 SHF.L.U32 R0, R10, 0x1f, RZ ;  /* 0x0000001f0a006819 */ /* 0x000fe400000006ff */
[----:B------:R-:W-:Y:S01]  /*5f00*/  CS2R R192, SRZ ;  /* 0x0000000000c07805 */ /* 0x000fe2000001ff00 */
[----:B------:R1:W-:Y:S01]  /*5f10*/  STL [R1+0xc], R2 ;  /* 0x00000c0201007387 */ /* 0x0003e20000100800 */
[----:B------:R-:W-:Y:S01]  /*5f20*/  CS2R R186, SRZ ;  /* 0x0000000000ba7805 */ /* 0x000fe2000001ff00 */
[----:B------:R2:W3:Y:S01]  /*5f30*/  @P6 SYNCS.PHASECHK.TRANS64.TRYWAIT P0, [R8+URZ+0x40], R0 ;  /* 0x00004000080065a7 */ /* 0x0004e200080011ff */
[----:B------:R-:W-:Y:S02]  /*5f40*/  CS2R R184, SRZ ;  /* 0x0000000000b87805 */ /* 0x000fe4000001ff00 */
        /* <DEDUP_REMOVED lines=13> */
[----:B------:R-:W-:Y:S01]  /*6020*/  CS2R R140, SRZ ;  /* 0x00000000008c7805 */ /* 0x000fe2000001ff00 */
[----:B--2---:R-:W-:Y:S04]  /*6030*/  IMAD.U32 R0, RZ, RZ, UR43 ;  /* 0x0000002bff007e24 */ /* 0x004fe8000f8e00ff */
[----:B------:R-:W-:Y:S01]  /*6040*/  IMAD R7, R0, 0x8, R17 ;  /* 0x0000000800077824 */ /* 0x000fe200078e0211 */
[----:B----4-:R-:W-:Y:S02]  /*6050*/  SHF.L.U32 R9, R3, 0x1f, RZ ;  /* 0x0000001f03097819 */ /* 0x010fe400000006ff */
[----:B---3--:R-:W-:Y:S02]  /*6060*/  @P6 PLOP3.LUT P5, PT, P0, PT, PT, 0x8, 0x80 ;  /* 0x000000000080681c */ /* 0x008fe400007ae170 */
[----:B------:R1:W2:Y:S01]  /*6070*/  SYNCS.PHASECHK.TRANS64.TRYWAIT P4, [R7+URZ+0x90], R9 ;  /* 0x00009009070075a7 */ /* 0x0002a200080811ff */
[----:B------:R-:W-:Y:S10]  /*6080*/  @!P6 BRA `(.L_x_92) ;  /* 0x00000004003ce947 */ /* 0x000ff40003800000 */
[----:B------:R-:W-:Y:S01]  /*6090*/  ISETP.NE.U32.AND P0, PT, RZ, UR50, PT ;  /* 0x00000032ff007c0c */ /* 0x000fe2000bf05070 */
[----:B------:R-:W-:Y:S01]  /*60a0*/  BSSY B0, `(.L_x_93) ;  /* 0x000001e000007945 */ /* 0x000fe20003800000 */
[----:B------:R-:W-:Y:S01]  /*60b0*/  FSETP.NEU.AND P2, PT, R137, RZ, PT ;  /* 0x000000ff8900720b */ /* 0x000fe20003f4d000 */
[----:B------:R-:W-:Y:S01]  /*60c0*/  IMAD.MOV.U32 R143, RZ, RZ, RZ ;  /* 0x000000ffff8f7224 */ /* 0x000fe200078e00ff */
[----:B------:R-:W-:Y:S02]  /*60d0*/  ISETP.NE.AND.EX P0, PT, RZ, UR51, PT, P0 ;  /* 0x00000033ff007c0c */ /* 0x000fe4000bf05300 */
[----:B------:R-:W-:Y:S02]  /*60e0*/  LOP3.LUT P1, RZ, R248, 0xff, RZ, 0xc0, !PT ;  /* 0x000000fff8ff7812 */ /* 0x000fe4000782c0ff */
[----:B------:R-:W-:Y:S02]  /*60f0*/  SEL R0, RZ, 0xffffffff, P2 ;  /* 0xffffffffff007807 */ /* 0x000fe40001000000 */
[----:B-1----:R-:W-:Y:S02]  /*6100*/  SEL R2, RZ, 0xffffffff, P0 ;  /* 0xffffffffff027807 */ /* 0x002fe40000000000 */
[----:B------:R-:W-:Y:S02]  /*6110*/  R2UR UR4, R249 ;  /* 0x00000000f90472ca */ /* 0x000fe400000e0000 */
[----:B------:R-:W-:Y:S04]  /*6120*/  @P3 SEL R0, R2, R0, !P1 ;  /* 0x0000000002003207 */ /* 0x000fe80004800000 */
[----:B------:R-:W-:Y:S04]  /*6130*/  LOP3.LUT R0, R0, 0x1, RZ, 0xc0, !PT ;  /* 0x0000000100007812 */ /* 0x000fe800078ec0ff */
[----:B------:R-:W-:Y:S11]  /*6140*/  ISETP.NE.U32.AND P0, PT, R0, 0x1, PT ;  /* 0x000000010000780c */ /* 0x000ff60003f05070 */
[----:B------:R-:W-:Y:S02]  /*6150*/  @!UPT UIADD3 URZ, UPT, UPT, URZ, URZ, URZ ;  /* 0x000000fffffff290 */ /* 0x000fe4000fffe0ff */
[----:B------:R-:W1:Y:S02]  /*6160*/  @P0 S2R R2, SR_TID.X ;  /* 0x0000000000020919 */ /* 0x000e640000002100 */
[----:B-1----:R-:W-:Y:S01]  /*6170*/  @P0 SHF.R.U32.HI R6, RZ, 0x1, R2 ;  /* 0x00000001ff060819 */ /* 0x002fe20000011602 */
[C---:B------:R-:W-:Y:S02]  /*6180*/  @P0 IMAD.SHL.U32 R3, R2.reuse, 0x8, RZ ;  /* 0x0000000802030824 */ /* 0x040fe400078e00ff */
[C---:B------:R-:W-:Y:S02]  /*6190*/  @P0 IMAD.SHL.U32 R0, R2.reuse, 0x10, RZ ;  /* 0x0000001002000824 */ /* 0x040fe400078e00ff */
[----:B------:R-:W-:Y:S01]  /*61a0*/  @P0 IMAD.SHL.U32 R5, R2, 0x2, RZ ;  /* 0x0000000202050824 */ /* 0x000fe200078e00ff */
[----:B------:R-:W-:Y:S02]  /*61b0*/  @P0 LOP3.LUT R3, R3, 0x300, RZ, 0xc0, !PT ;  /* 0x0000030003030812 */ /* 0x000fe400078ec0ff */
[----:B------:R-:W-:Y:S02]  /*61c0*/  @P0 LOP3.LUT R4, R0, 0x40, RZ, 0xc0, !PT ;  /* 0x0000004000040812 */ /* 0x000fe400078ec0ff */
[----:B------:R-:W-:Y:S02]  /*61d0*/  @P0 LOP3.LUT R2, R3, 0x30, R0, 0xf8, !PT ;  /* 0x0000003003020812 */ /* 0x000fe400078ef800 */
[----:B------:R-:W-:Y:S02]  /*61e0*/  @P0 LOP3.LUT R3, R4, 0x8, R6, 0xf8, !PT ;  /* 0x0000000804030812 */ /* 0x000fe400078ef806 */
[----:B------:R-:W-:Y:S02]  /*61f0*/  @P0 LOP3.LUT R2, R2, 0x80, R0, 0xf8, !PT ;  /* 0x0000008002020812 */ /* 0x000fe400078ef800 */
[----:B------:R-:W-:Y:S01]  /*6200*/  @P0 LOP3.LUT R0, R3, 0x8, R5, 0x78, !PT ;  /* 0x0000000803000812 */ /* 0x000fe200078e7805 */
[----:B------:R-:W-:Y:S03]  /*6210*/  IMAD.U32 R3, RZ, RZ, UR4 ;  /* 0x00000004ff037e24 */ /* 0x000fe6000f8e00ff */
[----:B------:R-:W-:Y:S05]  /*6220*/  @P0 LOP3.LUT R0, R2, R0, RZ, 0xfc, !PT ;  /* 0x0000000002000212 */ /* 0x000fea00078efcff */
[----:B------:R-:W-:Y:S01]  /*6230*/  @P0 IMAD R2, R3, 0x3c00, R0 ;  /* 0x00003c0003020824 */ /* 0x000fe200078e0200 */
[----:B------:R-:W-:Y:S06]  /*6240*/  @!P5 BRA `(.L_x_94) ;  /* 0x00000000000cd947 */ /* 0x000fec0003800000 */
[----:B------:R-:W-:Y:S04]  /*6250*/  SHF.L.U32 R0, R10, 0x1f, RZ ;  /* 0x0000001f0a007819 */ /* 0x000fe800000006ff */
[----:B------:R-:W1:Y:S02]  /*6260*/  SYNCS.PHASECHK.TRANS64.TRYWAIT P1, [R8+URZ+0x40], R0 ;  /* 0x00004000080075a7 */ /* 0x000e6400080211ff */
[----:B-1----:R-:W-:Y:S05]  /*6270*/  @!P1 BRA `(.L_x_95) ;  /* 0x0000004800449947 */ /* 0x002fea0003800000 */
.L_x_94:
[----:B------:R-:W-:Y:S05]  /*6280*/  BSYNC B0 ;  /* 0x0000000000007941 */ /* 0x000fea0003800000 */
.L_x_93:
[----:B------:R-:W-:Y:S01]  /*6290*/  IMAD.MOV.U32 R142, RZ, RZ, RZ ;  /* 0x000000ffff8e7224 */ /* 0x000fe200078e00ff */
        /* <DEDUP_REMOVED lines=27> */
[----:B------:R-:W-:Y:S01]  /*6450*/  IMAD.MOV.U32 R242, RZ, RZ, RZ ;  /* 0x000000fffff27224 */ /* 0x000fe200078e00ff */
[----:B------:R-:W-:Y:S01]  /*6460*/  CS2R R240, SRZ ;  /* 0x0000000000f07805 */ /* 0x000fe2000001ff00 */
[----:B------:R-:W-:Y:S01]  /*6470*/  @P0 IMAD R2, R2, 0x2, R17 ;  /* 0x0000000202020824 */ /* 0x000fe200078e0211 */
[----:B------:R-:W-:Y:S05]  /*6480*/  @P0 WARPSYNC.ALL ;  /* 0x0000000000000948 */ /* 0x000fea0003800000 */
[----:B------:R3:W4:Y:S04]  /*6490*/  @P0 LDSM.16.M88.4 R140, [R2+0x200] ;  /* 0x00020000028c083b */ /* 0x0007280000000200 */
[----:B------:R3:W1:Y:S04]  /*64a0*/  @P0 LDSM.16.M88.4 R144, [R2+0xa00] ;  /* 0x000a00000290083b */ /* 0x0006680000000200 */
        /* <DEDUP_REMOVED lines=12> */
[----:B----4-:R3:W1:Y:S02]  /*6570*/  @P0 LDSM.16.M88.4 R240, [R2+0x7200] ;  /* 0x0072000002f0083b */ /* 0x0106640000000200 */
.L_x_92:
[----:B------:R-:W-:Y:S05]  /*6580*/  BSYNC B1 ;  /* 0x0000000000017941 */ /* 0x000fea0003800000 */
.L_x_91:
[----:B------:R-:W4:Y:S01]  /*6590*/  S2R R18, SR_TID.X ;  /* 0x0000000000127919 */ /* 0x000f220000002100 */
[----:B--2---:R-:W-:Y:S05]  /*65a0*/  @P4 BRA `(.L_x_96) ;  /* 0x0000000000084947 */ /* 0x004fea0003800000 */
[----:B------:R-:W2:Y:S02]  /*65b0*/  SYNCS.PHASECHK.TRANS64.TRYWAIT P0, [R7+URZ+0x90], R9 ;  /* 0x00009009070075a7 */ /* 0x000ea400080011ff */
[----:B--2---:R-:W-:Y:S05]  /*65c0*/  @!P0 BRA `(.L_x_97) ;  /* 0x0000004400848947 */ /* 0x004fea0003800000 */
.L_x_96:
[----:B----4-:R-:W-:Y:S01]  /*65d0*/  SHF.R.U32.HI R18, RZ, 0x5, R18 ;  /* 0x00000005ff127819 */ /* 0x010fe20000011612 */
[----:B------:R-:W-:Y:S04]  /*65e0*/  ULEA.HI UR4, UR43, UR43, URZ, 0x1 ;  /* 0x0000002b2b047291 */ /* 0x000fe8000f8f08ff */
[----:B------:R-:W-:Y:S02]  /*65f0*/  USHF.R.U32.HI UR5, URZ, 0x1, UR4 ;  /* 0x00000001ff057899 */ /* 0x000fe40008011604 */
[----:B------:R-:W-:Y:S04]  /*6600*/  ULOP3.LUT UR4, UR4, 0xffe, URZ, 0xc0, !UPT ;  /* 0x00000ffe04047892 */ /* 0x000fe8000f8ec0ff */
[----:B------:R-:W-:Y:S01]  /*6610*/  UIADD3 UR4, UPT, UPT, -UR4, UR43, URZ ;  /* 0x0000002b04047290 */ /* 0x000fe2000fffe1ff */
[----:B-1-3--:R-:W-:Y:S04]  /*6620*/  IMAD.U32 R2, RZ, RZ, UR5 ;  /* 0x00000005ff027e24 */ /* 0x00afe8000f8e00ff */
[----:B------:R-:W-:Y:S01]  /*6630*/  IMAD R2, R2, 0xf0, R16 ;  /* 0x000000f002027824 */ /* 0x000fe200078e0210 */
[----:B------:R-:W-:Y:S05]  /*6640*/  MOV R0, UR4 ;  /* 0x0000000400007c02 */ /* 0x000fea0008000f00 */
[----:B------:R-:W-:Y:S05]  /*6650*/  IMAD R17, R0, 0x100000, R2 ;  /* 0x0010000000117824 */ /* 0x000fea00078e0202 */
[----:B------:R-:W-:Y:S04]  /*6660*/  SHF.R.U32.HI R0, RZ, 0x15, R17 ;  /* 0x00000015ff007819 */ /* 0x000fe80000011611 */
[----:B------:R-:W-:Y:S11]  /*6670*/  LOP3.LUT P0, RZ, R0, 0x3, R18, 0x48, !PT ;  /* 0x0000000300ff7812 */ /* 0x000ff60007804812 */
[----:B------:R-:W-:Y:S02]  /*6680*/  @!UPT UIADD3 URZ, UPT, UPT, URZ, URZ, URZ ;  /* 0x000000fffffff290 */ /* 0x000fe4000fffe0ff */
[----:B------:R-:W-:Y:S05]  /*6690*/  @!P0 BRA `(.L_x_98) ;  /* 0x0000000000408947 */ /* 0x000fea0003800000 */
[----:B------:R-:W1:Y:S01]  /*66a0*/  LDCU.64 UR8, c[0x4][0x70] ;  /* 0x01000e00ff0877ac */ /* 0x000e620008000a00 */
[----:B------:R-:W-:Y:S01]  /*66b0*/  MOV R3, 0x0 ;  /* 0x0000000000037802 */ /* 0x000fe20000000f00 */
[----:B------:R-:W-:Y:S02]  /*66c0*/  HFMA2 R12, -RZ, RZ, 0, 5.9604644775390625e-08 ;  /* 0x00000001ff0c7431 */ /* 0x000fe400000001ff */
[----:B------:R-:W-:Y:S02]  /*66d0*/  IMAD.MOV.U32 R8, RZ, RZ, 0x192 ;  /* 0x00000192ff087424 */ /* 0x000fe400078e00ff */
[----:B------:R-:W-:Y:S01]  /*66e0*/  IMAD.MOV.U32 R13, RZ, RZ, RZ ;  /* 0x000000ffff0d7224 */ /* 0x000fe200078e00ff */
[----:B------:R-:W2:Y:S01]  /*66f0*/  LDCU.64 UR6, c[0x4][0x78] ;  /* 0x01000f00ff0677ac */ /* 0x000ea20008000a00 */
[----:B------:R-:W3:Y:S01]  /*6700*/  LDC.64 R2, c[0x4][R3] ;  /* 0x0100000003027b82 */ /* 0x000ee20000000a00 */
[----:B------:R-:W4:Y:S01]  /*6710*/  LDCU.64 UR4, c[0x4][0x10] ;  /* 0x01000200ff0477ac */ /* 0x000f220008000a00 */
[----:B-1----:R-:W-:Y:S01]  /*6720*/  MOV R5, UR9 ;  /* 0x0000000900057c02 */ /* 0x002fe20008000f00 */
[----:B------:R-:W-:Y:S01]  /*6730*/  IMAD.U32 R4, RZ, RZ, UR8 ;  /* 0x00000008ff047e24 */ /* 0x000fe2000f8e00ff */
[----:B--2---:R-:W-:Y:S01]  /*6740*/  MOV R7, UR7 ;  /* 0x0000000700077c02 */ /* 0x004fe20008000f00 */
[----:B------:R-:W-:Y:S01]  /*6750*/  IMAD.U32 R6, RZ, RZ, UR6 ;  /* 0x00000006ff067e24 */ /* 0x000fe2000f8e00ff */
[----:B----4-:R-:W-:Y:S01]  /*6760*/  MOV R11, UR5 ;  /* 0x00000005000b7c02 */ /* 0x010fe20008000f00 */
[----:B------:R-:W-:Y:S02]  /*6770*/  IMAD.U32 R10, RZ, RZ, UR4 ;  /* 0x00000004ff0a7e24 */ /* 0x000fe4000f8e00ff */
[----:B------:R-:W-:Y:S07]  /*6780*/  LEPC R20, `(.L_x_98) ;  /* 0x000000001014794e */ /* 0x000fee0000000000 */
[----:B---3--:R-:W-:Y:S05]  /*6790*/  CALL.ABS.NOINC R2 ;  /* 0x0000000002007343 */ /* 0x008fea0003c00000 */
.L_x_98:
[----:B------:R-:W-:Y:S05]  /*67a0*/  WARPSYNC.ALL ;  /* 0x0000000000007948 */ /* 0x000fea0003800000 */
[C---:B------:R-:W-:Y:S01]  /*67b0*/  R2UR UR4, R17.reuse ;  /* 0x00000000110472ca */ /* 0x040fe200000e0000 */
[----:B------:R-:W-:Y:S05]  /*67c0*/  VIADD R0, R17, 0x10 ;  /* 0x0000001011007836 */ /* 0x000fea0000000000 */
[----:B------:R-:W-:Y:S04]  /*67d0*/  SHF.R.U32.HI R0, RZ, 0x15, R0 ;  /* 0x00000015ff007819 */ /* 0x000fe80000011600 */
[----:B------:R-:W-:Y:S03]  /*67e0*/  LOP3.LUT P0, RZ, R0, 0x3, R18, 0x48, !PT ;  /* 0x0000000300ff7812 */ /* 0x000fe60007804812 */
[----:B------:R-:W1:Y:S10]  /*67f0*/  LDTM.16dp256bit.x2 R128, tmem[UR4] ;  /* 0x00000004008079ee */ /* 0x000e7400080a0000 */
[----:B-1----:R-:W-:Y:S05]  /*6800*/  @!P0 BRA `(.L_x_99) ;  /* 0x0000000000408947 */ /* 0x002fea0003800000 */
        /* <DEDUP_REMOVED lines=16> */
.L_x_99:
[----:B------:R-:W-:Y:S05]  /*6910*/  WARPSYNC.ALL ;  /* 0x0000000000007948 */ /* 0x000fea0003800000 */
[C---:B------:R-:W-:Y:S01]  /*6920*/  R2UR UR4, R17.reuse ;  /* 0x00000000110472ca */ /* 0x040fe200000e0000 */
[----:B------:R-:W-:Y:S05]  /*6930*/  VIADD R0, R17, 0x20 ;  /* 0x0000002011007836 */ /* 0x000fea0000000000 */
[----:B------:R-:W-:Y:S04]  /*6940*/  SHF.R.U32.HI R0, RZ, 0x15, R0 ;  /* 0x00000015ff007819 */ /* 0x000fe80000011600 */
[----:B------:R-:W-:Y:S03]  /*6950*/  LOP3.LUT P0, RZ, R0, 0x3, R18, 0x48, !PT ;  /* 0x0000000300ff7812 */ /* 0x000fe60007804812 */
[----:B------:R-:W1:Y:S10]  /*6960*/  LDTM.16dp256bit.x2 R120, tmem[UR4+0x10] ;  /* 0x00001004007879ee */ /* 0x000e7400080a0000 */
        /* <DEDUP_REMOVED lines=17> */
.L_x_100:
        /* <DEDUP_REMOVED lines=23> */
.L_x_101:
        /* <DEDUP_REMOVED lines=23> */
.L_x_102:
        /* <DEDUP_REMOVED lines=23> */
.L_x_103:
        /* <DEDUP_REMOVED lines=23> */
.L_x_104:
        /* <DEDUP_REMOVED lines=23> */
.L_x_105:
        /* <DEDUP_REMOVED lines=23> */
.L_x_106:
        /* <DEDUP_REMOVED lines=23> */
.L_x_107:
        /* <DEDUP_REMOVED lines=23> */
.L_x_108:
        /* <DEDUP_REMOVED lines=23> */
.L_x_109:
        /* <DEDUP_REMOVED lines=23> */
.L_x_110:
        /* <DEDUP_REMOVED lines=23> */
.L_x_111:
        /* <DEDUP_REMOVED lines=23> */
.L_x_112:
[----:B------:R-:W1:Y:S01]  /*7bc0*/  S2R R237, SR_TID.X ;  /* 0x0000000000ed7919 */ /* 0x000e620000002100 */
[----:B------:R-:W-:Y:S05]  /*7bd0*/  WARPSYNC.ALL ;  /* 0x0000000000007948 */ /* 0x000fea0003800000 */
[----:B-1----:R-:W-:Y:S02]  /*7be0*/  LOP3.LUT P1, R0, R237, 0x60, RZ, 0xc0, !PT ;  /* 0x00000060ed007812 */ /* 0x002fe4000782c0ff */
[----:B------:R-:W-:Y:S01]  /*7bf0*/  R2UR UR4, R17 ;  /* 0x00000000110472ca */ /* 0x000fe200000e0000 */
[----:B------:R-:W1:Y:S01]  /*7c00*/  S2UR UR77, SR_CgaCtaId ;  /* 0x00000000004d79c3 */ /* 0x000e620000008800 */
[----:B------:R-:W-:Y:S01]  /*7c10*/  ISETP.NE.AND P0, PT, R0, RZ, PT ;  /* 0x000000ff0000720c */ /* 0x000fe20003f05270 */
[----:B------:R-:W-:Y:S01]  /*7c20*/  FMUL R0, R136, R128 ;  /* 0x0000008088007220 */ /* 0x000fe20000400000 */
[----:B------:R-:W-:Y:S01]  /*7c30*/  SHF.L.U32 R128, R140, 0x10, RZ ;  /* 0x000000108c807819 */ /* 0x000fe200000006ff */
[----:B------:R-:W-:Y:S01]  /*7c40*/  FMUL R2, R136, R129 ;  /* 0x0000008188027220 */ /* 0x000fe20000400000 */
[----:B------:R-:W-:Y:S01]  /*7c50*/  LOP3.LUT R129, R140, 0xffff0000, RZ, 0xc0, !PT ;  /* 0xffff00008c817812 */ /* 0x000fe200078ec0ff */
[----:B------:R-:W-:Y:S01]  /*7c60*/  FMUL R3, R136, R130 ;  /* 0x0000008288037220 */ /* 0x000fe20000400000 */
[----:B------:R-:W-:Y:S01]  /*7c70*/  SHF.L.U32 R130, R141, 0x10, RZ ;  /* 0x000000108d827819 */ /* 0x000fe200000006ff */
[----:B------:R-:W-:Y:S01]  /*7c80*/  FFMA R0, R137, R128, R0 ;  /* 0x0000008089007223 */ /* 0x000fe20000000000 */
[----:B------:R-:W-:Y:S01]  /*7c90*/  SHF.L.U32 R138, R147, 0x10, RZ ;  /* 0x00000010938a7819 */ /* 0x000fe200000006ff */
[----:B------:R-:W-:Y:S01]  /*7ca0*/  FFMA R2, R137, R129, R2 ;  /* 0x0000008189027223 */ /* 0x000fe20000000002 */
[----:B------:R-:W-:Y:S01]  /*7cb0*/  LOP3.LUT R139, R147, 0xffff0000, RZ, 0xc0, !PT ;  /* 0xffff0000938b7812 */ /* 0x000fe200078ec0ff */
[----:B--2---:R-:W2:Y:S01]  /*7cc0*/  LDTM.16dp256bit.x2 R4, tmem[UR4+0xe0] ;  /* 0x0000e004000479ee */ /* 0x004ea200080a0000 */
[----:B------:R-:W-:Y:S01]  /*7cd0*/  SHF.L.U32 R140, R148, 0x10, RZ ;  /* 0x00000010948c7819 */ /* 0x000fe200000006ff */
[----:B------:R-:W-:Y:S01]  /*7ce0*/  NOP ;  /* 0x0000000000007918 */ /* 0x000fe20000000000 */
[----:B------:R-:W-:Y:S01]  /*7cf0*/  LOP3.LUT R147, R151, 0xffff0000, RZ, 0xc0, !PT ;  /* 0xffff000097937812 */ /* 0x000fe200078ec0ff */
[----:B------:R-:W-:Y:S01]  /*7d00*/  FFMA R3, R137, R130, R3 ;  /* 0x0000008289037223 */ /* 0x000fe20000000003 */
[----:B------:R-:W-:Y:S01]  /*7d10*/  SHF.L.U32 R156, R160, 0x10, RZ ;  /* 0x00000010a09c7819 */ /* 0x000fe200000006ff */
[C---:B------:R-:W-:Y:S01]  /*7d20*/  FMUL R12, R136.reuse, R131 ;  /* 0x00000083880c7220 */ /* 0x040fe20000400000 */
[----:B------:R-:W-:Y:S01]  /*7d30*/  LOP3.LUT R131, R141, 0xffff0000, RZ, 0xc0, !PT ;  /* 0xffff00008d837812 */ /* 0x000fe200078ec0ff */
[----:B------:R-:W-:Y:S01]  /*7d40*/  FMUL R13, R136, R132 ;  /* 0x00000084880d7220 */ /* 0x000fe20000400000 */
[----:B------:R-:W-:Y:S01]  /*7d50*/  SHF.L.U32 R132, R142, 0x10, RZ ;  /* 0x000000108e847819 */ /* 0x000fe200000006ff */
[----:B------:R-:W-:Y:S01]  /*7d60*/  FMUL R14, R136, R133 ;  /* 0x00000085880e7220 */ /* 0x000fe20000400000 */
[----:B------:R-:W-:Y:S01]  /*7d70*/  LOP3.LUT R133, R142, 0xffff0000, RZ, 0xc0, !PT ;  /* 0xffff00008e857812 */ /* 0x000fe200078ec0ff */
[C---:B------:R-:W-:Y:S01]  /*7d80*/  FFMA R12, R137.reuse, R131, R12 ;  /* 0x00000083890c7223 */ /* 0x040fe2000000000c */
[----:B------:R-:W-:Y:S01]  /*7d90*/  LOP3.LUT R141, R148, 0xffff0000, RZ, 0xc0, !PT ;  /* 0xffff0000948d7812 */ /* 0x000fe200078ec0ff */
[----:B------:R-:W-:Y:S01]  /*7da0*/  FFMA R13, R137, R132, R13 ;  /* 0x00000084890d7223 */ /* 0x000fe2000000000d */
[----:B------:R-:W-:Y:S01]  /*7db0*/  SHF.L.U32 R142, R149, 0x10, RZ ;  /* 0x00000010958e7819 */ /* 0x000fe200000006ff */
[----:B------:R-:W-:Y:S01]  /*7dc0*/  FFMA R14, R137, R133, R14 ;  /* 0x00000085890e7223 */ /* 0x000fe2000000000e */
[----:B------:R-:W-:Y:S01]  /*7dd0*/  SHF.L.U32 R148, R152, 0x10, RZ ;  /* 0x0000001098947819 */ /* 0x000fe200000006ff */
[C---:B------:R-:W-:Y:S01]  /*7de0*/  FMUL R15, R136.reuse, R134 ;  /* 0x00000086880f7220 */ /* 0x040fe20000400000 */
[C---:B------:R-:W-:Y:S01]  /*7df0*/  SHF.L.U32 R134, R143.reuse, 0x10, RZ ;  /* 0x000000108f867819 */ /* 0x040fe200000006ff */
[C---:B------:R-:W-:Y:S01]  /*7e00*/  FMUL R17, R136.reuse, R135 ;  /* 0x0000008788117220 */ /* 0x040fe20000400000 */
[----:B------:R-:W-:Y:S01]  /*7e10*/  LOP3.LUT R135, R143, 0xffff0000, RZ, 0xc0, !PT ;  /* 0xffff00008f877812 */ /* 0x000fe200078ec0ff */
[----:B------:R-:W-:Y:S01]  /*7e20*/  FMUL R20, R136, R122 ;  /* 0x0000007a88147220 */ /* 0x000fe20000400000 */
[----:B------:R-:W-:Y:S01]  /*7e30*/  SHF.L.U32 R122, R144, 0x10, RZ ;  /* 0x00000010907a7819 */ /* 0x000fe200000006ff */
[----:B------:R-:W-:Y:S01]  /*7e40*/  FFMA R15, R137, R134, R15 ;  /* 0x00000086890f7223 */ /* 0x000fe2000000000f */
[----:B------:R-:W-:Y:S01]  /*7e50*/  LOP3.LUT R143, R149, 0xffff0000, RZ, 0xc0, !PT ;  /* 0xffff0000958f7812 */ /* 0x000fe200078ec0ff */
[----:B------:R-:W-:Y:S01]  /*7e60*/  FFMA R17, R137, R135, R17 ;  /* 0x0000008789117223 */ /* 0x000fe20000000011 */
[----:B------:R-:W-:Y:S01]  /*7e70*/  LOP3.LUT R149, R152, 0xffff0000, RZ, 0xc0, !PT ;  /* 0xffff000098957812 */ /* 0x000fe200078ec0ff */
[----:B------:R-:W-:Y:S01]  /*7e80*/  FMUL R21, R136, R123 ;  /* 0x0000007b88157220 */ /* 0x000fe20000400000 */
[----:B------:R-:W-:Y:S01]  /*7e90*/  LOP3.LUT R123, R144, 0xffff0000, RZ, 0xc0, !PT ;  /* 0xffff0000907b7812 */ /* 0x000fe200078ec0ff */
[----:B------:R-:W-:Y:S01]  /*7ea0*/  FMUL R18, R136, R120 ;  /* 0x0000007888127220 */ /* 0x000fe20000400000 */
[----:B------:R-:W-:Y:S01]  /*7eb0*/  SHF.L.U32 R144, R150, 0x10, RZ ;  /* 0x0000001096907819 */ /* 0x000fe200000006ff */
[----:B------:R-:W-:Y:S01]  /*7ec0*/  FMUL R22, R136, R124 ;  /* 0x0000007c88167220 */ /* 0x000fe20000400000 */
[----:B------:R-:W-:Y:S01]  /*7ed0*/  SHF.L.U32 R124, R145, 0x10, RZ ;  /* 0x00000010917c7819 */ /* 0x000fe200000006ff */
[----:B------:R-:W-:Y:S01]  /*7ee0*/  FFMA R18, R137, R122, R18 ;  /* 0x0000007a89127223 */ /* 0x000fe20000000012 */
[----:B------:R-:W-:Y:S01]  /*7ef0*/  SHF.L.U32 R152, R154, 0x10, RZ ;  /* 0x000000109a987819 */ /* 0x000fe200000006ff */
[----:B------:R-:W-:Y:S01]  /*7f00*/  FMUL R19, R136, R121 ;  /* 0x0000007988137220 */ /* 0x000fe20000400000 */
[----:B------:R-:W-:Y:S01]  /*7f10*/  LOP3.LUT R157, R160, 0xffff0000, RZ, 0xc0, !PT ;  /* 0xffff0000a09d7812 */ /* 0x000fe200078ec0ff */
        /* <DEDUP_REMOVED lines=8> */
[----:B------:R-:W-:Y:S01]  /*7fa0*/  FMUL R120, R136, R126 ;  /* 0x0000007e88787220 */ /* 0x000fe20000400000 */
[----:B------:R-:W-:Y:S01]  /*7fb0*/  SHF.L.U32 R126, R146, 0x10, RZ ;  /* 0x00000010927e7819 */ /* 0x000fe200000006ff */
[----:B------:R-:W-:Y:S01]  /*7fc0*/  FMUL R121, R136, R127 ;  /* 0x0000007f88797220 */ /* 0x000fe20000400000 */
[----:B------:R-:W-:Y:S01]  /*7fd0*/  LOP3.LUT R127, R146, 0xffff0000, RZ, 0xc0, !PT ;  /* 0xffff0000927f7812 */ /* 0x000fe200078ec0ff */
[----:B------:R-:W-:Y:S01]  /*7fe0*/  FMUL R112, R136, R112 ;  /* 0x0000007088707220 */ /* 0x000fe20000400000 */
[----:B------:R-:W-:Y:S01]  /*7ff0*/  SHF.L.U32 R146, R151, 0x10, RZ ;  /* 0x0000001097927819 */ /* 0x000fe200000006ff */
[----:B------:R-:W-:Y:S01]  /*8000*/  FFMA R22, R137, R126, R22 ;  /* 0x0000007e89167223 */ /* 0x000fe20000000016 */
[----:B------:R-:W-:Y:S01]  /*8010*/  LOP3.LUT R151, R153, 0xffff0000, RZ, 0xc0, !PT ;  /* 0xffff000099977812 */ /* 0x000fe200078ec0ff */
[C---:B------:R-:W-:Y:S01]  /*8020*/  FFMA R23, R137.reuse, R127, R23 ;  /* 0x0000007f89177223 */ /* 0x040fe20000000017 */
[----:B------:R-:W-:Y:S01]  /*8030*/  LOP3.LUT R153, R154, 0xffff0000, RZ, 0xc0, !PT ;  /* 0xffff00009a997812 */ /* 0x000fe200078ec0ff */
[----:B------:R-:W-:Y:S01]  /*8040*/  FFMA R120, R137, R138, R120 ;  /* 0x0000008a89787223 */ /* 0x000fe20000000078 */
[----:B------:R-:W-:Y:S01]  /*8050*/  SHF.L.U32 R154, R155, 0x10, RZ ;  /* 0x000000109b9a7819 */ /* 0x000fe200000006ff */
[----:B------:R-:W-:Y:S01]  /*8060*/  FFMA R121, R137, R139, R121 ;  /* 0x0000008b89797223 */ /* 0x000fe20000000079 */
[----:B------:R-:W-:Y:S01]  /*8070*/  LOP3.LUT R155, R155, 0xffff0000, RZ, 0xc0, !PT ;  /* 0xffff00009b9b7812 */ /* 0x000fe200078ec0ff */
[----:B------:R-:W-:Y:S01]  /*8080*/  FFMA R112, R137, R140, R112 ;  /* 0x0000008c89707223 */ /* 0x000fe20000000070 */
[----:B------:R-:W-:Y:S01]  /*8090*/  LOP3.LUT R159, R161, 0xffff0000, RZ, 0xc0, !PT ;  /* 0xffff0000a19f7812 */ /* 0x000fe200078ec0ff */
[----:B------:R-:W-:Y:S01]  /*80a0*/  FMUL R113, R136, R113 ;  /* 0x0000007188717220 */ /* 0x000fe20000400000 */
[----:B------:R-:W-:Y:S01]  /*80b0*/  SHF.L.U32 R160, R162, 0x10, RZ ;  /* 0x00000010a2a07819 */ /* 0x000fe200000006ff */
[----:B------:R-:W-:Y:S01]  /*80c0*/  FMUL R114, R136, R114 ;  /* 0x0000007288727220 */ /* 0x000fe20000400000 */
[----:B------:R-:W-:Y:S01]  /*80d0*/  LOP3.LUT R161, R162, 0xffff0000, RZ, 0xc0, !PT ;  /* 0xffff0000a2a17812 */ /* 0x000fe200078ec0ff */
[----:B------:R-:W-:Y:S01]  /*80e0*/  FFMA R113, R137, R141, R113 ;  /* 0x0000008d89717223 */ /* 0x000fe20000000071 */
[----:B------:R-:W-:Y:S01]  /*80f0*/  SHF.L.U32 R162, R163, 0x10, RZ ;  /* 0x00000010a3a27819 */ /* 0x000fe200000006ff */
        /* <DEDUP_REMOVED lines=13> */
[----:B------:R-:W-:Y:S01]  /*81d0*/  SHF.L.U32 R236, R237, 0x3, RZ ;  /* 0x00000003edec7819 */ /* 0x000fe200000006ff */
[C---:B------:R-:W-:Y:S01]  /*81e0*/  FFMA R117, R137.reuse, R145, R117 ;  /* 0x0000009189757223 */ /* 0x040fe20000000075 */
[----:B------:R-:W-:Y:S01]  /*81f0*/  LOP3.LUT R169, R170, 0xffff0000, RZ, 0xc0, !PT ;  /* 0xffff0000aaa97812 */ /* 0x000fe200078ec0ff */
[----:B------:R-:W-:Y:S01]  /*8200*/  FFMA R118, R137, R146, R118 ;  /* 0x0000009289767223 */ /* 0x000fe20000000076 */
[C---:B------:R-:W-:Y:S01]  /*8210*/  SHF.L.U32 R170, R171.reuse, 0x10, RZ ;  /* 0x00000010abaa7819 */ /* 0x040fe200000006ff */
[C---:B------:R-:W-:Y:S01]  /*8220*/  FMUL R119, R136.reuse, R119 ;  /* 0x0000007788777220 */ /* 0x040fe20000400000 */
[----:B------:R-:W-:Y:S01]  /*8230*/  LOP3.LUT R171, R171, 0xffff0000, RZ, 0xc0, !PT ;  /* 0xffff0000abab7812 */ /* 0x000fe200078ec0ff */
[----:B------:R-:W-:Y:S01]  /*8240*/  FMUL R104, R136, R104 ;  /* 0x0000006888687220 */ /* 0x000fe20000400000 */
[----:B------:R-:W-:Y:S01]  /*8250*/  SHF.L.U32 R245, R237, 0x4, RZ ;  /* 0x00000004edf57819 */ /* 0x000fe200000006ff */
[C---:B------:R-:W-:Y:S01]  /*8260*/  FFMA R119, R137.reuse, R147, R119 ;  /* 0x0000009389777223 */ /* 0x040fe20000000077 */
[----:B------:R-:W-:Y:S01]  /*8270*/  SHF.L.U32 R172, R176, 0x10, RZ ;  /* 0x00000010b0ac7819 */ /* 0x000fe200000006ff */
[----:B------:R-:W-:Y:S01]  /*8280*/  FFMA R104, R137, R148, R104 ;  /* 0x0000009489687223 */ /* 0x000fe20000000068 */
[----:B------:R-:W-:Y:S01]  /*8290*/  LOP3.LUT R236, R236, 0x300, RZ, 0xc0, !PT ;  /* 0x00000300ecec7812 */ /* 0x000fe200078ec0ff */
[----:B------:R-:W-:Y:S01]  /*82a0*/  FMUL R105, R136, R105 ;  /* 0x0000006988697220 */ /* 0x000fe20000400000 */
[----:B------:R-:W-:Y:S01]  /*82b0*/  LOP3.LUT R173, R176, 0xffff0000, RZ, 0xc0, !PT ;  /* 0xffff0000b0ad7812 */ /* 0x000fe200078ec0ff */
[C---:B------:R-:W-:Y:S01]  /*82c0*/  FMUL R106, R136.reuse, R106 ;  /* 0x0000006a886a7220 */ /* 0x040fe20000400000 */
[----:B------:R-:W-:Y:S01]  /*82d0*/  R2UR UR5, R249 ;  /* 0x00000000f90572ca */ /* 0x000fe200000e0000 */
[----:B------:R-:W-:Y:S01]  /*82e0*/  FFMA R105, R137, R149, R105 ;  /* 0x0000009589697223 */ /* 0x000fe20000000069 */
[----:B------:R-:W-:Y:S01]  /*82f0*/  SHF.L.U32 R174, R177, 0x10, RZ ;  /* 0x00000010b1ae7819 */ /* 0x000fe200000006ff */
[----:B------:R-:W-:Y:S01]  /*8300*/  FFMA R106, R137, R150, R106 ;  /* 0x00000096896a7223 */ /* 0x000fe2000000006a */
[----:B------:R-:W-:Y:S01]  /*8310*/  LOP3.LUT R175, R177, 0xffff0000, RZ, 0xc0, !PT ;  /* 0xffff0000b1af7812 */ /* 0x000fe200078ec0ff */
[C---:B------:R-:W-:Y:S01]  /*8320*/  FMUL R107, R136.reuse, R107 ;  /* 0x0000006b886b7220 */ /* 0x040fe20000400000 */
[----:B------:R-:W-:Y:S01]  /*8330*/  SHF.R.U32.HI R238, RZ, 0x1, R237 ;  /* 0x00000001ffee7819 */ /* 0x000fe200000116ed */
[----:B------:R-:W-:Y:S01]  /*8340*/  FMUL R108, R136, R108 ;  /* 0x0000006c886c7220 */ /* 0x000fe20000400000 */
[----:B------:R-:W-:Y:S01]  /*8350*/  LOP3.LUT R244, R245, 0x40, RZ, 0xc0, !PT ;  /* 0x00000040f5f47812 */ /* 0x000fe200078ec0ff */
[C---:B------:R-:W-:Y:S01]  /*8360*/  FFMA R107, R137.reuse, R151, R107 ;  /* 0x00000097896b7223 */ /* 0x040fe2000000006b */
[----:B------:R-:W-:Y:S01]  /*8370*/  SHF.L.U32 R176, R178, 0x10, RZ ;  /* 0x00000010b2b07819 */ /* 0x000fe200000006ff */
[----:B------:R-:W-:Y:S01]  /*8380*/  FFMA R108, R137, R152, R108 ;  /* 0x00000098896c7223 */ /* 0x000fe2000000006c */
[----:B------:R-:W-:Y:S01]  /*8390*/  LOP3.LUT R236, R236, 0x30, R245, 0xf8, !PT ;  /* 0x00000030ecec7812 */ /* 0x000fe200078ef8f5 */
[----:B------:R-:W-:Y:S01]  /*83a0*/  FMUL R109, R136, R109 ;  /* 0x0000006d886d7220 */ /* 0x000fe20000400000 */
[----:B------:R-:W-:Y:S01]  /*83b0*/  LOP3.LUT R177, R178, 0xffff0000, RZ, 0xc0, !PT ;  /* 0xffff0000b2b17812 */ /* 0x000fe200078ec0ff */
[----:B------:R-:W-:Y:S01]  /*83c0*/  FMUL R110, R136, R110 ;  /* 0x0000006e886e7220 */ /* 0x000fe20000400000 */
[----:B------:R-:W-:Y:S01]  /*83d0*/  SHF.L.U32 R178, R179, 0x10, RZ ;  /* 0x00000010b3b27819 */ /* 0x000fe200000006ff */
[----:B------:R-:W-:Y:S01]  /*83e0*/  FFMA R109, R137, R153, R109 ;  /* 0x00000099896d7223 */ /* 0x000fe2000000006d */
[----:B------:R-:W-:Y:S01]  /*83f0*/  LOP3.LUT R179, R179, 0xffff0000, RZ, 0xc0, !PT ;  /* 0xffff0000b3b37812 */ /* 0x000fe200078ec0ff */
[----:B------:R-:W-:Y:S01]  /*8400*/  FFMA R110, R137, R154, R110 ;  /* 0x0000009a896e7223 */ /* 0x000fe2000000006e */
[----:B------:R-:W-:Y:S01]  /*8410*/  LOP3.LUT R244, R244, 0x8, R238, 0xf8, !PT ;  /* 0x00000008f4f47812 */ /* 0x000fe200078ef8ee */
[C---:B------:R-:W-:Y:S01]  /*8420*/  FMUL R111, R136.reuse, R111 ;  /* 0x0000006f886f7220 */ /* 0x040fe20000400000 */
[----:B------:R-:W-:Y:S01]  /*8430*/  SHF.L.U32 R246, R237, 0x1, RZ ;  /* 0x00000001edf67819 */ /* 0x000fe200000006ff */
[----:B------:R-:W-:Y:S01]  /*8440*/  FMUL R96, R136, R96 ;  /* 0x0000006088607220 */ /* 0x000fe20000400000 */
[----:B------:R-:W-:Y:S01]  /*8450*/  SHF.L.U32 R180, R184, 0x10, RZ ;  /* 0x00000010b8b47819 */ /* 0x000fe200000006ff */
[C---:B------:R-:W-:Y:S01]  /*8460*/  FFMA R111, R137.reuse, R155, R111 ;  /* 0x0000009b896f7223 */ /* 0x040fe2000000006f */
[----:B------:R-:W-:Y:S01]  /*8470*/  LOP3.LUT R245, R236, 0x80, R245, 0xf8, !PT ;  /* 0x00000080ecf57812 */ /* 0x000fe200078ef8f5 */
[C---:B------:R-:W-:Y:S01]  /*8480*/  FFMA R96, R137.reuse, R156, R96 ;  /* 0x0000009c89607223 */ /* 0x040fe20000000060 */
        /* <DEDUP_REMOVED lines=9> */
[C---:B------:R-:W-:Y:S01]  /*8520*/  FMUL R99, R136.reuse, R99 ;  /* 0x0000006388637220 */ /* 0x040fe20000400000 */
[----:B------:R-:W-:Y:S01]  /*8530*/  SHF.L.U32 R182, R185, 0x10, RZ ;  /* 0x00000010b9b67819 */ /* 0x000fe200000006ff */
[C---:B------:R-:W-:Y:S01]  /*8540*/  FMUL R100, R136.reuse, R100 ;  /* 0x0000006488647220 */ /* 0x040fe20000400000 */
[----:B------:R-:W-:Y:S01]  /*8550*/  SHF.L.U32 R240, R243, 0x10, RZ ;  /* 0x00000010f3f07819 */ /* 0x000fe200000006ff */
[----:B------:R-:W-:Y:S01]  /*8560*/  FFMA R99, R137, R159, R99 ;  /* 0x0000009f89637223 */ /* 0x000fe20000000063 */
[----:B------:R-:W-:Y:S01]  /*8570*/  LOP3.LUT R241, R243, 0xffff0000, RZ, 0xc0, !PT ;  /* 0xffff0000f3f17812 */ /* 0x000fe200078ec0ff */
[----:B------:R-:W-:Y:S01]  /*8580*/  FFMA R100, R137, R160, R100 ;  /* 0x000000a089647223 */ /* 0x000fe20000000064 */
[----:B------:R-:W-:Y:S01]  /*8590*/  LOP3.LUT R183, R185, 0xffff0000, RZ, 0xc0, !PT ;  /* 0xffff0000b9b77812 */ /* 0x000fe200078ec0ff */
[----:B------:R-:W-:Y:S01]  /*85a0*/  FMUL R101, R136, R101 ;  /* 0x0000006588657220 */ /* 0x000fe20000400000 */
[----:B------:R-:W-:Y:S01]  /*85b0*/  LOP3.LUT R243, R244, 0x8, R246, 0x78, !PT ;  /* 0x00000008f4f37812 */ /* 0x000fe200078e78f6 */
[----:B------:R-:W-:Y:S01]  /*85c0*/  FMUL R102, R136, R102 ;  /* 0x0000006688667220 */ /* 0x000fe20000400000 */
[C---:B------:R-:W-:Y:S01]  /*85d0*/  SHF.L.U32 R184, R186.reuse, 0x10, RZ ;  /* 0x00000010bab87819 */ /* 0x040fe200000006ff */
[C---:B------:R-:W-:Y:S01]  /*85e0*/  FFMA R101, R137.reuse, R161, R101 ;  /* 0x000000a189657223 */ /* 0x040fe20000000065 */
[----:B------:R-:W-:Y:S01]  /*85f0*/  LOP3.LUT R185, R186, 0xffff0000, RZ, 0xc0, !PT ;  /* 0xffff0000bab97812 */ /* 0x000fe200078ec0ff */
[----:B------:R-:W-:Y:S01]  /*8600*/  FFMA R102, R137, R162, R102 ;  /* 0x000000a289667223 */ /* 0x000fe20000000066 */
[----:B------:R-:W-:Y:S01]  /*8610*/  SHF.L.U32 R186, R187, 0x10, RZ ;  /* 0x00000010bbba7819 */ /* 0x000fe200000006ff */
[----:B------:R-:W-:Y:S01]  /*8620*/  FMUL R103, R136, R103 ;  /* 0x0000006788677220 */ /* 0x000fe20000400000 */
[----:B------:R-:W-:Y:S01]  /*8630*/  SHF.L.U32 R238, R242, 0x10, RZ ;  /* 0x00000010f2ee7819 */ /* 0x000fe200000006ff */
[----:B------:R-:W-:Y:S01]  /*8640*/  FMUL R88, R136, R88 ;  /* 0x0000005888587220 */ /* 0x000fe20000400000 */
[----:B------:R-:W-:Y:S01]  /*8650*/  LOP3.LUT R239, R242, 0xffff0000, RZ, 0xc0, !PT ;  /* 0xffff0000f2ef7812 */ /* 0x000fe200078ec0ff */
[----:B------:R-:W-:Y:S01]  /*8660*/  FFMA R103, R137, R163, R103 ;  /* 0x000000a389677223 */ /* 0x000fe20000000067 */
[----:B------:R-:W-:Y:S01]  /*8670*/  LOP3.LUT R187, R187, 0xffff0000, RZ, 0xc0, !PT ;  /* 0xffff0000bbbb7812 */ /* 0x000fe200078ec0ff */
[----:B------:R-:W-:Y:S01]  /*8680*/  FFMA R88, R137, R164, R88 ;  /* 0x000000a489587223 */ /* 0x000fe20000000058 */
[----:B------:R-:W-:Y:S01]  /*8690*/  LOP3.LUT R243, R245, R243, RZ, 0xfc, !PT ;  /* 0x000000f3f5f37212 */ /* 0x000fe200078efcff */
[C---:B------:R-:W-:Y:S01]  /*86a0*/  FMUL R89, R136.reuse, R89 ;  /* 0x0000005988597220 */ /* 0x040fe20000400000 */
[----:B------:R-:W-:Y:S01]  /*86b0*/  MOV R242, UR5 ;  /* 0x0000000500f27c02 */ /* 0x000fe20008000f00 */
[----:B------:R-:W-:Y:S01]  /*86c0*/  FMUL R90, R136, R90 ;  /* 0x0000005a885a7220 */ /* 0x000fe20000400000 */
[C---:B------:R-:W-:Y:S01]  /*86d0*/  SHF.L.U32 R188, R192.reuse, 0x10, RZ ;  /* 0x00000010c0bc7819 */ /* 0x040fe200000006ff */
[C---:B------:R-:W-:Y:S01]  /*86e0*/  FFMA R89, R137.reuse, R165, R89 ;  /* 0x000000a589597223 */ /* 0x040fe20000000059 */
[----:B------:R-:W-:Y:S01]  /*86f0*/  LOP3.LUT R189, R192, 0xffff0000, RZ, 0xc0, !PT ;  /* 0xffff0000c0bd7812 */ /* 0x000fe200078ec0ff */
[----:B------:R-:W-:Y:S01]  /*8700*/  FFMA R90, R137, R166, R90 ;  /* 0x000000a6895a7223 */ /* 0x000fe2000000005a */
[C---:B------:R-:W-:Y:S01]  /*8710*/  SHF.L.U32 R190, R193.reuse, 0x10, RZ ;  /* 0x00000010c1be7819 */ /* 0x040fe200000006ff */
[----:B------:R-:W-:Y:S01]  /*8720*/  IMAD R243, R242, 0x3c00, R243 ;  /* 0x00003c00f2f37824 */ /* 0x000fe200078e02f3 */
        /* <DEDUP_REMOVED lines=12> */
[----:B------:R-:W-:Y:S01]  /*87f0*/  F2FP.BF16.F32.PACK_AB R244, R2, R0 ;  /* 0x0000000002f4723e */ /* 0x000fe200000010ff */
[C---:B------:R-:W-:Y:S01]  /*8800*/  FFMA R93, R137.reuse, R169, R93 ;  /* 0x000000a9895d7223 */ /* 0x040fe2000000005d */
[----:B------:R-:W-:Y:S01]  /*8810*/  LOP3.LUT R197, R200, 0xffff0000, RZ, 0xc0, !PT ;  /* 0xffff0000c8c57812 */ /* 0x000fe200078ec0ff */
[----:B------:R-:W-:Y:S01]  /*8820*/  FFMA R94, R137, R170, R94 ;  /* 0x000000aa895e7223 */ /* 0x000fe2000000005e */
[----:B------:R-:W-:Y:S01]  /*8830*/  F2FP.BF16.F32.PACK_AB R245, R12, R3 ;  /* 0x000000030cf5723e */ /* 0x000fe200000010ff */
[----:B------:R-:W-:Y:S01]  /*8840*/  FMUL R95, R136, R95 ;  /* 0x0000005f885f7220 */ /* 0x000fe20000400000 */
[----:B------:R-:W-:Y:S01]  /*8850*/  F2FP.BF16.F32.PACK_AB R246, R14, R13 ;  /* 0x0000000d0ef6723e */ /* 0x000fe200000010ff */
[C---:B------:R-:W-:Y:S01]  /*8860*/  FMUL R80, R136.reuse, R80 ;  /* 0x0000005088507220 */ /* 0x040fe20000400000 */
[----:B------:R-:W-:Y:S01]  /*8870*/  F2FP.BF16.F32.PACK_AB R247, R17, R15 ;  /* 0x0000000f11f7723e */ /* 0x000fe200000010ff */
        /* <DEDUP_REMOVED lines=9> */
[----:B------:R-:W-:Y:S01]  /*8910*/  F2FP.BF16.F32.PACK_AB R12, R19, R18 ;  /* 0x00000012130c723e */ /* 0x000fe200000010ff */
[----:B------:R-:W-:Y:S01]  /*8920*/  FFMA R82, R137, R174, R82 ;  /* 0x000000ae89527223 */ /* 0x000fe20000000052 */
[----:B------:R-:W-:Y:S01]  /*8930*/  F2FP.BF16.F32.PACK_AB R13, R21, R20 ;  /* 0x00000014150d723e */ /* 0x000fe200000010ff */
[C---:B------:R-:W-:Y:S01]  /*8940*/  FMUL R83, R136.reuse, R83 ;  /* 0x0000005388537220 */ /* 0x040fe20000400000 */
[----:B------:R-:W-:Y:S01]  /*8950*/  F2FP.BF16.F32.PACK_AB R14, R23, R22 ;  /* 0x00000016170e723e */ /* 0x000fe200000010ff */
[C---:B------:R-:W-:Y:S01]  /*8960*/  FMUL R84, R136.reuse, R84 ;  /* 0x0000005488547220 */ /* 0x040fe20000400000 */
[----:B------:R-:W-:Y:S01]  /*8970*/  F2FP.BF16.F32.PACK_AB R15, R121, R120 ;  /* 0x00000078790f723e */ /* 0x000fe200000010ff */
[----:B------:R-:W-:Y:S01]  /*8980*/  FFMA R83, R137, R175, R83 ;  /* 0x000000af89537223 */ /* 0x000fe20000000053 */
[----:B------:R-:W-:Y:S01]  /*8990*/  SHF.L.U32 R202, R203, 0x10, RZ ;  /* 0x00000010cbca7819 */ /* 0x000fe200000006ff */
[----:B------:R-:W-:Y:S01]  /*89a0*/  FFMA R84, R137, R176, R84 ;  /* 0x000000b089547223 */ /* 0x000fe20000000054 */
[----:B------:R-:W-:Y:S01]  /*89b0*/  LOP3.LUT R203, R203, 0xffff0000, RZ, 0xc0, !PT ;  /* 0xffff0000cbcb7812 */ /* 0x000fe200078ec0ff */
[C---:B------:R-:W-:Y:S01]  /*89c0*/  FMUL R85, R136.reuse, R85 ;  /* 0x0000005588557220 */ /* 0x040fe20000400000 */
[----:B------:R-:W-:Y:S01]  /*89d0*/  F2FP.BF16.F32.PACK_AB R112, R113, R112 ;  /* 0x000000707170723e */ /* 0x000fe200000010ff */
[----:B------:R-:W-:Y:S01]  /*89e0*/  FMUL R86, R136, R86 ;  /* 0x0000005688567220 */ /* 0x000fe20000400000 */
[C---:B------:R-:W-:Y:S01]  /*89f0*/  SHF.L.U32 R204, R208.reuse, 0x10, RZ ;  /* 0x00000010d0cc7819 */ /* 0x040fe200000006ff */
[----:B------:R-:W-:Y:S01]  /*8a00*/  FFMA R85, R137, R177, R85 ;  /* 0x000000b189557223 */ /* 0x000fe20000000055 */
[----:B------:R-:W-:Y:S01]  /*8a10*/  F2FP.BF16.F32.PACK_AB R113, R115, R114 ;  /* 0x000000727371723e */ /* 0x000fe200000010ff */
[----:B------:R-:W-:Y:S01]  /*8a20*/  FFMA R86, R137, R178, R86 ;  /* 0x000000b289567223 */ /* 0x000fe20000000056 */
[----:B------:R-:W-:Y:S01]  /*8a30*/  LOP3.LUT R205, R208, 0xffff0000, RZ, 0xc0, !PT ;  /* 0xffff0000d0cd7812 */ /* 0x000fe200078ec0ff */
        /* <DEDUP_REMOVED lines=34> */
[----:B------:R-:W-:Y:S01]  /*8c60*/  UMOV UR4, 0x400 ;  /* 0x0000040000047882 */ /* 0x000fe20000000000 */
[----:B------:R-:W-:Y:S01]  /*8c70*/  F2FP.BF16.F32.PACK_AB R99, R103, R102 ;  /* 0x000000666763723e */ /* 0x000fe200000010ff */
[----:B-1----:R-:W-:Y:S01]  /*8c80*/  ULEA UR4, UR77, UR4, 0x18 ;  /* 0x000000044d047291 */ /* 0x002fe2000f8ec0ff */
[----:B------:R-:W-:Y:S01]  /*8c90*/  SHF.L.U32 R214, R217, 0x10, RZ ;  /* 0x00000010d9d67819 */ /* 0x000fe200000006ff */
[----:B------:R-:W-:Y:S01]  /*8ca0*/  FFMA R79, R137, R187, R79 ;  /* 0x000000bb894f7223 */ /* 0x000fe2000000004f */
[----:B------:R-:W-:Y:S01]  /*8cb0*/  LOP3.LUT R215, R217, 0xffff0000, RZ, 0xc0, !PT ;  /* 0xffff0000d9d77812 */ /* 0x000fe200078ec0ff */
[----:B------:R-:W-:Y:S01]  /*8cc0*/  ULEA UR4, UR43, UR4, 0x3 ;  /* 0x000000042b047291 */ /* 0x000fe2000f8e18ff */
[----:B------:R-:W-:Y:S01]  /*8cd0*/  F2FP.BF16.F32.PACK_AB R88, R89, R88 ;  /* 0x000000585958723e */ /* 0x000fe200000010ff */
[----:B------:R-:W-:Y:S01]  /*8ce0*/  FMUL R64, R136, R64 ;  /* 0x0000004088407220 */ /* 0x000fe20000400000 */
[C---:B------:R-:W-:Y:S01]  /*8cf0*/  SHF.L.U32 R216, R218.reuse, 0x10, RZ ;  /* 0x00000010dad87819 */ /* 0x040fe200000006ff */
[----:B------:R-:W-:Y:S01]  /*8d00*/  UIADD3 UR4, UPT, UPT, UR4, 0xb0, URZ ;  /* 0x000000b004047890 */ /* 0x000fe2000fffe0ff */
[----:B------:R-:W-:Y:S01]  /*8d10*/  F2FP.BF16.F32.PACK_AB R89, R91, R90 ;  /* 0x0000005a5b59723e */ /* 0x000fe200000010ff */
[----:B------:R-:W-:Y:S01]  /*8d20*/  UMOV UR76, 0x400 ;  /* 0x00000400004c7882 */ /* 0x000fe20000000000 */
[----:B------:R-:W-:Y:S01]  /*8d30*/  LOP3.LUT R217, R218, 0xffff0000, RZ, 0xc0, !PT ;  /* 0xffff0000dad97812 */ /* 0x000fe200078ec0ff */
[C---:B------:R-:W-:Y:S01]  /*8d40*/  FMUL R65, R136.reuse, R65 ;  /* 0x0000004188417220 */ /* 0x040fe20000400000 */
[----:B------:R-:W-:Y:S01]  /*8d50*/  F2FP.BF16.F32.PACK_AB R90, R93, R92 ;  /* 0x0000005c5d5a723e */ /* 0x000fe200000010ff */
[----:B------:R-:W-:Y:S01]  /*8d60*/  ULEA UR76, UR77, UR76, 0x18 ;  /* 0x0000004c4d4c7291 */ /* 0x000fe2000f8ec0ff */
[----:B------:R-:W-:Y:S01]  /*8d70*/  F2FP.BF16.F32.PACK_AB R91, R95, R94 ;  /* 0x0000005e5f5b723e */ /* 0x000fe200000010ff */
[C---:B------:R-:W-:Y:S01]  /*8d80*/  FMUL R66, R136.reuse, R66 ;  /* 0x0000004288427220 */ /* 0x040fe20000400000 */
[C---:B------:R-:W-:Y:S01]  /*8d90*/  SHF.L.U32 R218, R219.reuse, 0x10, RZ ;  /* 0x00000010dbda7819 */ /* 0x040fe200000006ff */
[C---:B------:R-:W-:Y:S01]  /*8da0*/  FMUL R67, R136.reuse, R67 ;  /* 0x0000004388437220 */ /* 0x040fe20000400000 */
[----:B------:R-:W-:Y:S01]  /*8db0*/  LOP3.LUT R219, R219, 0xffff0000, RZ, 0xc0, !PT ;  /* 0xffff0000dbdb7812 */ /* 0x000fe200078ec0ff */
[----:B------:R-:W-:Y:S01]  /*8dc0*/  UPRMT UR4, UR77, 0x654, UR4 ;  /* 0x000006544d047896 */ /* 0x000fe20008000004 */
[----:B------:R-:W-:Y:S01]  /*8dd0*/  LEA R0, R243, UR76, 0x1 ;  /* 0x0000004cf3007c11 */ /* 0x000fe2000f8e08ff */
[----:B------:R-:W-:Y:S01]  /*8de0*/  FFMA R64, R137, R188, R64 ;  /* 0x000000bc89407223 */ /* 0x000fe20000000040 */
[----:B------:R-:W-:Y:S01]  /*8df0*/  F2FP.BF16.F32.PACK_AB R80, R81, R80 ;  /* 0x000000505150723e */ /* 0x000fe200000010ff */
[----:B------:R-:W-:Y:S01]  /*8e00*/  FFMA R65, R137, R189, R65 ;  /* 0x000000bd89417223 */ /* 0x000fe20000000041 */
[----:B------:R-:W-:Y:S01]  /*8e10*/  F2FP.BF16.F32.PACK_AB R81, R83, R82 ;  /* 0x000000525351723e */ /* 0x000fe200000010ff */
[----:B------:R-:W-:Y:S01]  /*8e20*/  FFMA R66, R137, R190, R66 ;  /* 0x000000be89427223 */ /* 0x000fe20000000042 */
[----:B------:R-:W-:Y:S01]  /*8e30*/  F2FP.BF16.F32.PACK_AB R82, R85, R84 ;  /* 0x000000545552723e */ /* 0x000fe200000010ff */
[----:B------:R-:W-:Y:S01]  /*8e40*/  FFMA R67, R137, R191, R67 ;  /* 0x000000bf89437223 */ /* 0x000fe20000000043 */
[----:B--2---:R-:W-:Y:S01]  /*8e50*/  SYNCS.ARRIVE.TRANS64.RED.A1T0 RZ, [UR4], RZ ;  /* 0x000000ffffff79a7 */ /* 0x004fe20008100404 */
[----:B------:R1:W-:Y:S01]  /*8e60*/  STSM.16.M88.4 [R0+0x200], R244 ;  /* 0x000200f400007844 */ /* 0x0003e20000000200 */
[----:B------:R-:W-:Y:S01]  /*8e70*/  F2FP.BF16.F32.PACK_AB R83, R87, R86 ;  /* 0x000000565753723e */ /* 0x000fe200000010ff */
[C---:B------:R-:W-:Y:S01]  /*8e80*/  FMUL R68, R136.reuse, R68 ;  /* 0x0000004488447220 */ /* 0x040fe20000400000 */
[----:B------:R-:W-:Y:S05]  /*8e90*/  F2FP.BF16.F32.PACK_AB R72, R73, R72 ;  /* 0x000000484948723e */ /* 0x000fea00000010ff */
[----:B------:R1:W-:Y:S01]  /*8ea0*/  STSM.16.M88.4 [R0+0xa00], R12 ;  /* 0x000a000c00007844 */ /* 0x0003e20000000200 */
[----:B------:R-:W-:Y:S01]  /*8eb0*/  F2FP.BF16.F32.PACK_AB R73, R75, R74 ;  /* 0x0000004a4b49723e */ /* 0x000fe200000010ff */
[----:B------:R-:W-:Y:S01]  /*8ec0*/  FFMA R68, R137, R192, R68 ;  /* 0x000000c089447223 */ /* 0x000fe20000000044 */
[----:B------:R-:W-:Y:S05]  /*8ed0*/  F2FP.BF16.F32.PACK_AB R74, R77, R76 ;  /* 0x0000004c4d4a723e */ /* 0x000fea00000010ff */
[----:B------:R1:W-:Y:S01]  /*8ee0*/  STSM.16.M88.4 [R0+0x1200], R112 ;  /* 0x0012007000007844 */ /* 0x0003e20000000200 */
[----:B------:R-:W-:Y:S01]  /*8ef0*/  F2FP.BF16.F32.PACK_AB R75, R79, R78 ;  /* 0x0000004e4f4b723e */ /* 0x000fe200000010ff */
[C---:B------:R-:W-:Y:S01]  /*8f00*/  FMUL R69, R136.reuse, R69 ;  /* 0x0000004588457220 */ /* 0x040fe20000400000 */
[----:B------:R-:W-:Y:S05]  /*8f10*/  F2FP.BF16.F32.PACK_AB R64, R65, R64 ;  /* 0x000000404140723e */ /* 0x000fea00000010ff */
[----:B------:R1:W-:Y:S01]  /*8f20*/  STSM.16.M88.4 [R0+0x1a00], R104 ;  /* 0x001a006800007844 */ /* 0x0003e20000000200 */
[----:B------:R-:W-:Y:S01]  /*8f30*/  F2FP.BF16.F32.PACK_AB R65, R67, R66 ;  /* 0x000000424341723e */ /* 0x000fe200000010ff */
[----:B------:R-:W-:Y:S01]  /*8f40*/  FFMA R69, R137, R193, R69 ;  /* 0x000000c189457223 */ /* 0x000fe20000000045 */
[C---:B------:R-:W-:Y:S05]  /*8f50*/  FMUL R70, R136.reuse, R70 ;  /* 0x0000004688467220 */ /* 0x040fea0000400000 */
[----:B------:R1:W-:Y:S01]  /*8f60*/  STSM.16.M88.4 [R0+0x2200], R96 ;  /* 0x0022006000007844 */ /* 0x0003e20000000200 */
[C---:B------:R-:W-:Y:S01]  /*8f70*/  FMUL R71, R136.reuse, R71 ;  /* 0x0000004788477220 */ /* 0x040fe20000400000 */
[C---:B------:R-:W-:Y:S01]  /*8f80*/  FMUL R56, R136.reuse, R56 ;  /* 0x0000003888387220 */ /* 0x040fe20000400000 */
[----:B------:R-:W-:Y:S05]  /*8f90*/  F2FP.BF16.F32.PACK_AB R66, R69, R68 ;  /* 0x000000444542723e */ /* 0x000fea00000010ff */
[----:B------:R1:W-:Y:S01]  /*8fa0*/  STSM.16.M88.4 [R0+0x2a00], R88 ;  /* 0x002a005800007844 */ /* 0x0003e20000000200 */
[C---:B------:R-:W-:Y:S01]  /*8fb0*/  FFMA R70, R137.reuse, R194, R70 ;  /* 0x000000c289467223 */ /* 0x040fe20000000046 */
[C---:B------:R-:W-:Y:S01]  /*8fc0*/  FFMA R71, R137.reuse, R195, R71 ;  /* 0x000000c389477223 */ /* 0x040fe20000000047 */
[----:B------:R-:W-:Y:S05]  /*8fd0*/  FFMA R56, R137, R196, R56 ;  /* 0x000000c489387223 */ /* 0x000fea0000000038 */
[----:B------:R1:W-:Y:S01]  /*8fe0*/  STSM.16.M88.4 [R0+0x3200], R80 ;  /* 0x0032005000007844 */ /* 0x0003e20000000200 */
[C---:B------:R-:W-:Y:S01]  /*8ff0*/  FMUL R57, R136.reuse, R57 ;  /* 0x0000003988397220 */ /* 0x040fe20000400000 */
[C---:B------:R-:W-:Y:S01]  /*9000*/  FMUL R58, R136.reuse, R58 ;  /* 0x0000003a883a7220 */ /* 0x040fe20000400000 */
[----:B------:R-:W-:Y:S05]  /*9010*/  F2FP.BF16.F32.PACK_AB R67, R71, R70 ;  /* 0x000000464743723e */ /* 0x000fea00000010ff */
[----:B------:R1:W-:Y:S01]  /*9020*/  STSM.16.M88.4 [R0+0x3a00], R72 ;  /* 0x003a004800007844 */ /* 0x0003e20000000200 */
[C---:B------:R-:W-:Y:S01]  /*9030*/  FFMA R57, R137.reuse, R197, R57 ;  /* 0x000000c589397223 */ /* 0x040fe20000000039 */
[----:B------:R-:W-:Y:S01]  /*9040*/  FFMA R58, R137, R198, R58 ;  /* 0x000000c6893a7223 */ /* 0x000fe2000000003a */
[C---:B------:R-:W-:Y:S05]  /*9050*/  FMUL R59, R136.reuse, R59 ;  /* 0x0000003b883b7220 */ /* 0x040fea0000400000 */
[----:B------:R1:W-:Y:S01]  /*9060*/  STSM.16.M88.4 [R0+0x4200], R64 ;  /* 0x0042004000007844 */ /* 0x0003e20000000200 */
[C---:B------:R-:W-:Y:S01]  /*9070*/  FMUL R60, R136.reuse, R60 ;  /* 0x0000003c883c7220 */ /* 0x040fe20000400000 */
[----:B------:R-:W-:Y:S01]  /*9080*/  F2FP.BF16.F32.PACK_AB R56, R57, R56 ;  /* 0x000000383938723e */ /* 0x000fe200000010ff */
[C---:B------:R-:W-:Y:S01]  /*9090*/  FFMA R59, R137.reuse, R199, R59 ;  /* 0x000000c7893b7223 */ /* 0x040fe2000000003b */
[C---:B------:R-:W-:Y:S01]  /*90a0*/  FMUL R61, R136.reuse, R61 ;  /* 0x0000003d883d7220 */ /* 0x040fe20000400000 */
[----:B------:R-:W-:Y:S01]  /*90b0*/  FFMA R60, R137, R200, R60 ;  /* 0x000000c8893c7223 */ /* 0x000fe2000000003c */
[C---:B------:R-:W-:Y:S01]  /*90c0*/  FMUL R62, R136.reuse, R62 ;  /* 0x0000003e883e7220 */ /* 0x040fe20000400000 */
[C---:B------:R-:W-:Y:S01]  /*90d0*/  FMUL R63, R136.reuse, R63 ;  /* 0x0000003f883f7220 */ /* 0x040fe20000400000 */
[----:B------:R-:W-:Y:S01]  /*90e0*/  F2FP.BF16.F32.PACK_AB R57, R59, R58 ;  /* 0x0000003a3b39723e */ /* 0x000fe200000010ff */
[C---:B------:R-:W-:Y:S01]  /*90f0*/  FFMA R61, R137.reuse, R201, R61 ;  /* 0x000000c9893d7223 */ /* 0x040fe2000000003d */
[C---:B------:R-:W-:Y:S01]  /*9100*/  FFMA R62, R137.reuse, R202, R62 ;  /* 0x000000ca893e7223 */ /* 0x040fe2000000003e */
[----:B------:R-:W-:Y:S01]  /*9110*/  FFMA R63, R137, R203, R63 ;  /* 0x000000cb893f7223 */ /* 0x000fe2000000003f */
[C---:B------:R-:W-:Y:S01]  /*9120*/  FMUL R48, R136.reuse, R48 ;  /* 0x0000003088307220 */ /* 0x040fe20000400000 */
[C---:B------:R-:W-:Y:S01]  /*9130*/  FMUL R49, R136.reuse, R49 ;  /* 0x0000003188317220 */ /* 0x040fe20000400000 */
[----:B------:R-:W-:Y:S01]  /*9140*/  F2FP.BF16.F32.PACK_AB R58, R61, R60 ;  /* 0x0000003c3d3a723e */ /* 0x000fe200000010ff */
[C---:B------:R-:W-:Y:S01]  /*9150*/  FMUL R50, R136.reuse, R50 ;  /* 0x0000003288327220 */ /* 0x040fe20000400000 */
[----:B------:R-:W-:Y:S01]  /*9160*/  F2FP.BF16.F32.PACK_AB R59, R63, R62 ;  /* 0x0000003e3f3b723e */ /* 0x000fe200000010ff */
[C---:B------:R-:W-:Y:S01]  /*9170*/  FFMA R48, R137.reuse, R204, R48 ;  /* 0x000000cc89307223 */ /* 0x040fe20000000030 */
[C---:B------:R-:W-:Y:S01]  /*9180*/  FFMA R49, R137.reuse, R205, R49 ;  /* 0x000000cd89317223 */ /* 0x040fe20000000031 */
[----:B------:R-:W-:Y:S01]  /*9190*/  FFMA R50, R137, R206, R50 ;  /* 0x000000ce89327223 */ /* 0x000fe20000000032 */
[----:B------:R-:W-:Y:S01]  /*91a0*/  FMUL R51, R136, R51 ;  /* 0x0000003388337220 */ /* 0x000fe20000400000 */
[----:B------:R-:W-:Y:S01]  /*91b0*/  SHF.L.U32 R220, R224, 0x10, RZ ;  /* 0x00000010e0dc7819 */ /* 0x000fe200000006ff */
[----:B------:R1:W-:Y:S01]  /*91c0*/  STSM.16.M88.4 [R0+0x4a00], R56 ;  /* 0x004a003800007844 */ /* 0x0003e20000000200 */
[----:B------:R-:W-:Y:S01]  /*91d0*/  F2FP.BF16.F32.PACK_AB R48, R49, R48 ;  /* 0x000000303130723e */ /* 0x000fe200000010ff */
[C---:B------:R-:W-:Y:S01]  /*91e0*/  FFMA R51, R137.reuse, R207, R51 ;  /* 0x000000cf89337223 */ /* 0x040fe20000000033 */
[C---:B------:R-:W-:Y:S01]  /*91f0*/  FMUL R52, R136.reuse, R52 ;  /* 0x0000003488347220 */ /* 0x040fe20000400000 */
[C---:B------:R-:W-:Y:S01]  /*9200*/  FMUL R53, R136.reuse, R53 ;  /* 0x0000003588357220 */ /* 0x040fe20000400000 */
[----:B------:R-:W-:Y:S01]  /*9210*/  FMUL R54, R136, R54 ;  /* 0x0000003688367220 */ /* 0x000fe20000400000 */
[----:B------:R-:W-:Y:S01]  /*9220*/  LOP3.LUT R221, R224, 0xffff0000, RZ, 0xc0, !PT ;  /* 0xffff0000e0dd7812 */ /* 0x000fe200078ec0ff */
[----:B------:R-:W-:Y:S01]  /*9230*/  FFMA R52, R137, R208, R52 ;  /* 0x000000d089347223 */ /* 0x000fe20000000034 */
[----:B------:R-:W-:Y:S01]  /*9240*/  F2FP.BF16.F32.PACK_AB R49, R51, R50 ;  /* 0x000000323331723e */ /* 0x000fe200000010ff */
[C---:B------:R-:W-:Y:S01]  /*9250*/  FFMA R53, R137.reuse, R209, R53 ;  /* 0x000000d189357223 */ /* 0x040fe20000000035 */
[----:B------:R-:W-:Y:S01]  /*9260*/  FFMA R54, R137, R210, R54 ;  /* 0x000000d289367223 */ /* 0x000fe20000000036 */
[C---:B------:R-:W-:Y:S01]  /*9270*/  FMUL R55, R136.reuse, R55 ;  /* 0x0000003788377220 */ /* 0x040fe20000400000 */
[----:B------:R-:W-:Y:S01]  /*9280*/  SHF.L.U32 R222, R225, 0x10, RZ ;  /* 0x00000010e1de7819 */ /* 0x000fe200000006ff */
[C---:B------:R-:W-:Y:S01]  /*9290*/  FMUL R40, R136.reuse, R40 ;  /* 0x0000002888287220 */ /* 0x040fe20000400000 */
[----:B------:R-:W-:Y:S01]  /*92a0*/  F2FP.BF16.F32.PACK_AB R50, R53, R52 ;  /* 0x000000343532723e */ /* 0x000fe200000010ff */
[C---:B------:R-:W-:Y:S01]  /*92b0*/  FFMA R55, R137.reuse, R211, R55 ;  /* 0x000000d389377223 */ /* 0x040fe20000000037 */
[C---:B------:R-:W-:Y:S01]  /*92c0*/  FMUL R41, R136.reuse, R41 ;  /* 0x0000002988297220 */ /* 0x040fe20000400000 */
[----:B------:R-:W-:Y:S01]  /*92d0*/  FFMA R40, R137, R212, R40 ;  /* 0x000000d489287223 */ /* 0x000fe20000000028 */
[----:B------:R-:W-:Y:S01]  /*92e0*/  LOP3.LUT R223, R225, 0xffff0000, RZ, 0xc0, !PT ;  /* 0xffff0000e1df7812 */ /* 0x000fe200078ec0ff */
[C---:B------:R-:W-:Y:S01]  /*92f0*/  FMUL R42, R136.reuse, R42 ;  /* 0x0000002a882a7220 */ /* 0x040fe20000400000 */
[----:B------:R-:W-:Y:S01]  /*9300*/  F2FP.BF16.F32.PACK_AB R51, R55, R54 ;  /* 0x000000363733723e */ /* 0x000fe200000010ff */
[C---:B------:R-:W-:Y:S01]  /*9310*/  FFMA R41, R137.reuse, R213, R41 ;  /* 0x000000d589297223 */ /* 0x040fe20000000029 */
[----:B------:R-:W-:Y:S01]  /*9320*/  FMUL R43, R136, R43 ;  /* 0x0000002b882b7220 */ /* 0x000fe20000400000 */
[----:B------:R-:W-:Y:S01]  /*9330*/  FFMA R42, R137, R214, R42 ;  /* 0x000000d6892a7223 */ /* 0x000fe2000000002a */
        /* <DEDUP_REMOVED lines=49> */
[----:B------:R-:W-:Y:S01]  /*9650*/  SHF.L.U32 R232, R234, 0x10, RZ ;  /* 0x00000010eae87819 */ /* 0x000fe200000006ff */
[----:B------:R-:W-:Y:S01]  /*9660*/  FFMA R26, R137, R230, R26 ;  /* 0x000000e6891a7223 */ /* 0x000fe2000000001a */
[----:B------:R1:W-:Y:S01]  /*9670*/  STSM.16.M88.4 [R0+0x6200], R32 ;  /* 0x0062002000007844 */ /* 0x0003e20000000200 */
[----:B------:R-:W-:Y:S01]  /*9680*/  F2FP.BF16.F32.PACK_AB R24, R25, R24 ;  /* 0x000000181918723e */ /* 0x000fe200000010ff */
[----:B------:R-:W-:Y:S01]  /*9690*/  FFMA R27, R137, R231, R27 ;  /* 0x000000e7891b7223 */ /* 0x000fe2000000001b */
[----:B------:R-:W-:Y:S01]  /*96a0*/  FMUL R28, R136, R28 ;  /* 0x0000001c881c7220 */ /* 0x000fe20000400000 */
[----:B------:R-:W-:Y:S01]  /*96b0*/  LOP3.LUT R233, R234, 0xffff0000, RZ, 0xc0, !PT ;  /* 0xffff0000eae97812 */ /* 0x000fe200078ec0ff */
[C---:B------:R-:W-:Y:S01]  /*96c0*/  FMUL R29, R136.reuse, R29 ;  /* 0x0000001d881d7220 */ /* 0x040fe20000400000 */
[----:B------:R-:W-:Y:S01]  /*96d0*/  SHF.L.U32 R234, R235, 0x10, RZ ;  /* 0x00000010ebea7819 */ /* 0x000fe200000006ff */
[----:B------:R-:W-:Y:S01]  /*96e0*/  FFMA R28, R137, R232, R28 ;  /* 0x000000e8891c7223 */ /* 0x000fe2000000001c */
[----:B------:R-:W-:Y:S01]  /*96f0*/  F2FP.BF16.F32.PACK_AB R25, R27, R26 ;  /* 0x0000001a1b19723e */ /* 0x000fe200000010ff */
[----:B------:R-:W-:Y:S01]  /*9700*/  FFMA R29, R137, R233, R29 ;  /* 0x000000e9891d7223 */ /* 0x000fe2000000001d */
[C---:B------:R-:W-:Y:S01]  /*9710*/  FMUL R30, R136.reuse, R30 ;  /* 0x0000001e881e7220 */ /* 0x040fe20000400000 */
[----:B------:R-:W-:Y:S01]  /*9720*/  LOP3.LUT R235, R235, 0xffff0000, RZ, 0xc0, !PT ;  /* 0xffff0000ebeb7812 */ /* 0x000fe200078ec0ff */
[C---:B------:R-:W-:Y:S01]  /*9730*/  FMUL R31, R136.reuse, R31 ;  /* 0x0000001f881f7220 */ /* 0x040fe20000400000 */
[C---:B------:R-:W-:Y:S01]  /*9740*/  FMUL R4, R136.reuse, R4 ;  /* 0x0000000488047220 */ /* 0x040fe20000400000 */
[C---:B------:R-:W-:Y:S01]  /*9750*/  FMUL R5, R136.reuse, R5 ;  /* 0x0000000588057220 */ /* 0x040fe20000400000 */
[C---:B------:R-:W-:Y:S01]  /*9760*/  FFMA R30, R137.reuse, R234, R30 ;  /* 0x000000ea891e7223 */ /* 0x040fe2000000001e */
        /* <DEDUP_REMOVED lines=10> */
[----:B------:R-:W-:Y:S01]  /*9810*/  FMUL R11, R136, R11 ;  /* 0x0000000b880b7220 */ /* 0x000fe20000400000 */
[C---:B------:R-:W-:Y:S01]  /*9820*/  FFMA R8, R137.reuse, R238, R8 ;  /* 0x000000ee89087223 */ /* 0x040fe20000000008 */
[C---:B------:R-:W-:Y:S01]  /*9830*/  FFMA R9, R137.reuse, R239, R9 ;  /* 0x000000ef89097223 */ /* 0x040fe20000000009 */
[C---:B------:R-:W-:Y:S01]  /*9840*/  FFMA R10, R137.reuse, R240, R10 ;  /* 0x000000f0890a7223 */ /* 0x040fe2000000000a */
[----:B------:R-:W-:Y:S01]  /*9850*/  FFMA R11, R137, R241, R11 ;  /* 0x000000f1890b7223 */ /* 0x000fe2000000000b */
[----:B------:R-:W-:Y:S01]  /*9860*/  F2FP.BF16.F32.PACK_AB R26, R29, R28 ;  /* 0x0000001c1d1a723e */ /* 0x000fe200000010ff */
[----:B------:R-:W-:Y:S01]  /*9870*/  UIADD3 UR4, UPT, UPT, UR5, 0x1, URZ ;  /* 0x0000000105047890 */ /* 0x000fe2000fffe0ff */
[----:B------:R-:W-:Y:S01]  /*9880*/  F2FP.BF16.F32.PACK_AB R27, R31, R30 ;  /* 0x0000001e1f1b723e */ /* 0x000fe200000010ff */
[----:B------:R-:W-:Y:S01]  /*9890*/  UIADD3 UR43, UPT, UPT, UR43, 0x1, URZ ;  /* 0x000000012b2b7890 */ /* 0x000fe2000fffe0ff */
[----:B------:R-:W-:Y:S01]  /*98a0*/  F2FP.BF16.F32.PACK_AB R4, R5, R4 ;  /* 0x000000040504723e */ /* 0x000fe200000010ff */
[----:B------:R-:W-:Y:S01]  /*98b0*/  BSSY.RECONVERGENT B0, `(.L_x_113) ;  /* 0x000005e000007945 */ /* 0x000fe20003800200 */
[----:B------:R-:W-:Y:S01]  /*98c0*/  F2FP.BF16.F32.PACK_AB R5, R7, R6 ;  /* 0x000000060705723e */ /* 0x000fe200000010ff */
[----:B------:R1:W-:Y:S01]  /*98d0*/  STSM.16.M88.4 [R0+0x6a00], R24 ;  /* 0x006a001800007844 */ /* 0x0003e20000000200 */
[----:B------:R-:W-:Y:S02]  /*98e0*/  F2FP.BF16.F32.PACK_AB R6, R9, R8 ;  /* 0x000000080906723e */ /* 0x000fe400000010ff */
[----:B------:R-:W-:Y:S02]  /*98f0*/  F2FP.BF16.F32.PACK_AB R7, R11, R10 ;  /* 0x0000000a0b07723e */ /* 0x000fe400000010ff */
[----:B------:R-:W-:Y:S03]  /*9900*/  MOV R2, UR4 ;  /* 0x0000000400027c02 */ /* 0x000fe60008000f00 */
[----:B------:R1:W-:Y:S01]  /*9910*/  STSM.16.M88.4 [R0+0x7200], R4 ;  /* 0x0072000400007844 */ /* 0x0003e20000000200 */
[----:B------:R-:W-:Y:S01]  /*9920*/  @!PT LDS RZ, [RZ] ;  /* 0x00000000fffff984 */ /* 0x000fe20000000800 */
[----:B------:R-:W-:Y:S01]  /*9930*/  @!PT LDS RZ, [RZ] ;  /* 0x00000000fffff984 */ /* 0x000fe20000000800 */
[----:B------:R-:W-:Y:S01]  /*9940*/  @!PT LDS RZ, [RZ] ;  /* 0x00000000fffff984 */ /* 0x000fe20000000800 */
[----:B------:R-:W-:Y:S01]  /*9950*/  @!PT LDS RZ, [RZ] ;  /* 0x00000000fffff984 */ /* 0x000fe20000000800 */
[----:B------:R2:W-:Y:S07]  /*9960*/  MEMBAR.ALL.CTA ;  /* 0x0000000000007992 */ /* 0x0005ee0000008000 */
[----:B--2---:R-:W2:Y:S02]  /*9970*/  FENCE.VIEW.ASYNC.S ;  /* 0x00000000000073c6 */ /* 0x004ea40000000000 */
[----:B--2---:R-:W-:Y:S06]  /*9980*/  BAR.SYNC.DEFER_BLOCKING 0x1, 0x80 ;  /* 0x0042000000007b1d */ /* 0x004fec0000010000 */
[----:B------:R-:W-:Y:S05]  /*9990*/  @P1 BRA `(.L_x_114) ;  /* 0x00000004003c1947 */ /* 0x000fea0003800000 */
[----:B------:R-:W2:Y:S01]  /*99a0*/  LDCU.64 UR4, c[0x0][0x348] ;  /* 0x00006900ff0477ac */ /* 0x000ea20008000a00 */
[----:B------:R-:W-:Y:S01]  /*99b0*/  R2UR UR6, R249 ;  /* 0x00000000f90672ca */ /* 0x000fe200000e0000 */
[----:B------:R-:W-:Y:S02]  /*99c0*/  UIMAD UR61, UR54, 0xf0, URZ ;  /* 0x000000f0363d78a4 */ /* 0x000fe4000f8e02ff */
[----:B------:R-:W-:Y:S01]  /*99d0*/  USHF.L.U32 UR62, UR55, 0x6, URZ ;  /* 0x00000006373e7899 */ /* 0x000fe200080006ff */
[----:B------:R-:W-:Y:S01]  /*99e0*/  UMOV UR63, UR36 ;  /* 0x00000024003f7c82 */ /* 0x000fe20008000000 */
[----:B------:R-:W-:Y:S01]  /*99f0*/  UIADD3 UR57, UPT, UPT, UR61, 0x10, URZ ;  /* 0x000000103d397890 */ /* 0x000fe2000fffe0ff */
[----:B------:R-:W-:Y:S01]  /*9a00*/  UMOV UR59, UR36 ;  /* 0x00000024003b7c82 */ /* 0x000fe20008000000 */
[----:B------:R-:W-:Y:S06]  /*9a10*/  UIADD3 UR33, UPT, UPT, UR61, 0x20, URZ ;  /* 0x000000203d217890 */ /* 0x000fec000fffe0ff */
[----:B------:R-:W-:Y:S01]  /*9a20*/  UIMAD UR74, UR6, 0x7800, UR76 ;  /* 0x00007800064a78a4 */ /* 0x000fe2000f8e024c */
[----:B------:R-:W-:Y:S01]  /*9a30*/  UMOV UR58, UR62 ;  /* 0x0000003e003a7c82 */ /* 0x000fe20008000000 */
[----:B------:R-:W-:Y:S01]  /*9a40*/  UMOV UR35, UR36 ;  /* 0x0000002400237c82 */ /* 0x000fe20008000000 */
[----:B--2---:R-:W-:Y:S02]  /*9a50*/  UIADD3 UR64, UP0, UPT, UR4, 0x680, URZ ;  /* 0x0000068004407890 */ /* 0x004fe4000ff1e0ff */
[----:B------:R-:W-:Y:S02]  /*9a60*/  UIADD3 UR60, UPT, UPT, UR74, 0x200, URZ ;  /* 0x000002004a3c7890 */ /* 0x000fe4000fffe0ff */
[----:B------:R-:W-:Y:S02]  /*9a70*/  UIADD3.X UR65, UPT, UPT, URZ, UR5, URZ, UP0, !UPT ;  /* 0x00000005ff417290 */ /* 0x000fe400087fe4ff */
[----:B------:R-:W-:Y:S02]  /*9a80*/  UIADD3 UR56, UPT, UPT, UR74, 0xa00, URZ ;  /* 0x00000a004a387890 */ /* 0x000fe4000fffe0ff */
[----:B------:R-:W-:Y:S01]  /*9a90*/  UIADD3 UR32, UPT, UPT, UR74, 0x1200, URZ ;  /* 0x000012004a207890 */ /* 0x000fe2000fffe0ff */
[----:B------:R-:W-:Y:S01]  /*9aa0*/  UMOV UR34, UR62 ;  /* 0x0000003e00227c82 */ /* 0x000fe20008000000 */
[----:B------:R-:W-:Y:S03]  /*9ab0*/  UIADD3 UR29, UPT, UPT, UR61, 0x30, URZ ;  /* 0x000000303d1d7890 */ /* 0x000fe6000fffe0ff */
[----:B------:R-:W-:Y:S01]  /*9ac0*/  UTMASTG.3D [UR60], [UR64] ;  /* 0x0000003c400073b5 */ /* 0x000fe20008010000 */
[----:B------:R-:W-:Y:S01]  /*9ad0*/  UIADD3 UR28, UPT, UPT, UR74, 0x1a00, URZ ;  /* 0x00001a004a1c7890 */ /* 0x000fe2000fffe0ff */
[----:B------:R-:W-:Y:S01]  /*9ae0*/  UMOV UR31, UR36 ;  /* 0x00000024001f7c82 */ /* 0x000fe20008000000 */
[----:B------:R-:W-:Y:S01]  /*9af0*/  UMOV UR30, UR62 ;  /* 0x0000003e001e7c82 */ /* 0x000fe20008000000 */
[----:B------:R-:W-:Y:S02]  /*9b00*/  UIADD3 UR25, UPT, UPT, UR61, 0x40, URZ ;  /* 0x000000403d197890 */ /* 0x000fe4000fffe0ff */
[----:B------:R-:W-:Y:S01]  /*9b10*/  UIADD3 UR24, UPT, UPT, UR74, 0x2200, URZ ;  /* 0x000022004a187890 */ /* 0x000fe2000fffe0ff */
[----:B------:R2:W-:Y:S01]  /*9b20*/  UTMASTG.3D [UR56], [UR64] ;  /* 0x00000038400073b5 */ /* 0x0005e20008010000 */
[----:B------:R-:W-:Y:S01]  /*9b30*/  UMOV UR27, UR36 ;  /* 0x00000024001b7c82 */ /* 0x000fe20008000000 */
[----:B------:R-:W-:Y:S01]  /*9b40*/  UMOV UR26, UR62 ;  /* 0x0000003e001a7c82 */ /* 0x000fe20008000000 */
[----:B------:R-:W-:Y:S02]  /*9b50*/  UIADD3 UR21, UPT, UPT, UR61, 0x50, URZ ;  /* 0x000000503d157890 */ /* 0x000fe4000fffe0ff */
[----:B------:R-:W-:Y:S01]  /*9b60*/  UIADD3 UR20, UPT, UPT, UR74, 0x2a00, URZ ;  /* 0x00002a004a147890 */ /* 0x000fe2000fffe0ff */
        /* <DEDUP_REMOVED lines=18> */
[----:B--2---:R-:W-:Y:S01]  /*9c90*/  UMOV UR58, UR64 ;  /* 0x00000040003a7c82 */ /* 0x004fe20008000000 */
[----:B------:R-:W-:Y:S01]  /*9ca0*/  UMOV UR59, UR65 ;  /* 0x00000041003b7c82 */ /* 0x000fe20008000000 */
[----:B------:R-:W-:Y:S01]  /*9cb0*/  UIADD3 UR65, UPT, UPT, UR61, 0xa0, URZ ;  /* 0x000000a03d417890 */ /* 0x000fe2000fffe0ff */
[----:B------:R-:W-:Y:S01]  /*9cc0*/  UTMASTG.3D [UR32], [UR58] ;  /* 0x000000203a0073b5 */ /* 0x000fe20008010000 */
[----:B------:R-:W-:Y:S01]  /*9cd0*/  UIADD3 UR64, UPT, UPT, UR74, 0x5200, URZ ;  /* 0x000052004a407890 */ /* 0x000fe2000fffe0ff */
[----:B------:R-:W-:Y:S01]  /*9ce0*/  UMOV UR67, UR36 ;  /* 0x0000002400437c82 */ /* 0x000fe20008000000 */
[----:B------:R-:W-:Y:S01]  /*9cf0*/  UMOV UR66, UR62 ;  /* 0x0000003e00427c82 */ /* 0x000fe20008000000 */
[----:B------:R-:W-:Y:S02]  /*9d00*/  UIADD3 UR69, UPT, UPT, UR61, 0xb0, URZ ;  /* 0x000000b03d457890 */ /* 0x000fe4000fffe0ff */
[----:B------:R-:W-:Y:S01]  /*9d10*/  UIADD3 UR68, UPT, UPT, UR74, 0x5a00, URZ ;  /* 0x00005a004a447890 */ /* 0x000fe2000fffe0ff */
[----:B------:R-:W-:Y:S01]  /*9d20*/  UTMASTG.3D [UR28], [UR58] ;  /* 0x0000001c3a0073b5 */ /* 0x000fe20008010000 */
[----:B------:R-:W-:Y:S01]  /*9d30*/  UMOV UR71, UR36 ;  /* 0x0000002400477c82 */ /* 0x000fe20008000000 */
[----:B------:R-:W-:Y:S01]  /*9d40*/  UMOV UR70, UR62 ;  /* 0x0000003e00467c82 */ /* 0x000fe20008000000 */
[----:B------:R-:W-:Y:S02]  /*9d50*/  UIADD3 UR73, UPT, UPT, UR61, 0xc0, URZ ;  /* 0x000000c03d497890 */ /* 0x000fe4000fffe0ff */
[----:B------:R-:W-:Y:S02]  /*9d60*/  UIADD3 UR72, UPT, UPT, UR74, 0x6200, URZ ;  /* 0x000062004a487890 */ /* 0x000fe4000fffe0ff */
[----:B------:R-:W-:Y:S01]  /*9d70*/  UIADD3 UR60, UPT, UPT, UR74, 0x7200, URZ ;  /* 0x000072004a3c7890 */ /* 0x000fe2000fffe0ff */
[----:B------:R-:W-:Y:S01]  /*9d80*/  UTMASTG.3D [UR24], [UR58] ;  /* 0x000000183a0073b5 */ /* 0x000fe20008010000 */
[----:B------:R-:W-:Y:S01]  /*9d90*/  UMOV UR75, UR36 ;  /* 0x00000024004b7c82 */ /* 0x000fe20008000000 */
[----:B------:R-:W-:Y:S01]  /*9da0*/  UTMASTG.3D [UR20], [UR58] ;  /* 0x000000143a0073b5 */ /* 0x000fe20008010000 */
[----:B------:R-:W-:Y:S01]  /*9db0*/  UTMASTG.3D [UR16], [UR58] ;  /* 0x000000103a0073b5 */ /* 0x000fe20008010000 */
[----:B------:R2:W-:Y:S01]  /*9dc0*/  UTMASTG.3D [UR12], [UR58] ;  /* 0x0000000c3a0073b5 */ /* 0x0005e20008010000 */
[----:B------:R3:W-:Y:S01]  /*9dd0*/  UTMASTG.3D [UR8], [UR58] ;  /* 0x000000083a0073b5 */ /* 0x0007e20008010000 */
[----:B------:R3:W-:Y:S01]  /*9de0*/  UTMASTG.3D [UR4], [UR58] ;  /* 0x000000043a0073b5 */ /* 0x0007e20008010000 */
[----:B------:R3:W-:Y:S01]  /*9df0*/  UTMASTG.3D [UR64], [UR58] ;  /* 0x000000403a0073b5 */ /* 0x0007e20008010000 */
[----:B------:R3:W-:Y:S01]  /*9e00*/  UTMASTG.3D [UR68], [UR58] ;  /* 0x000000443a0073b5 */ /* 0x0007e20008010000 */
[----:B--2---:R-:W-:Y:S02]  /*9e10*/  UIADD3 UR12, UPT, UPT, UR74, 0x6a00, URZ ;  /* 0x00006a004a0c7890 */ /* 0x004fe4000fffe0ff */
[----:B------:R-:W-:Y:S01]  /*9e20*/  UIADD3 UR13, UPT, UPT, UR61, 0xd0, URZ ;  /* 0x000000d03d0d7890 */ /* 0x000fe2000fffe0ff */
[----:B------:R-:W-:Y:S01]  /*9e30*/  UMOV UR74, UR62 ;  /* 0x0000003e004a7c82 */ /* 0x000fe20008000000 */
[----:B------:R-:W-:Y:S01]  /*9e40*/  UIADD3 UR61, UPT, UPT, UR61, 0xe0, URZ ;  /* 0x000000e03d3d7890 */ /* 0x000fe2000fffe0ff */
[----:B------:R3:W-:Y:S06]  /*9e50*/  UTMASTG.3D [UR72], [UR58] ;  /* 0x000000483a0073b5 */ /* 0x0007ec0008010000 */
[----:B------:R3:W-:Y:S02]  /*9e60*/  UTMASTG.3D [UR12], [UR58] ;  /* 0x0000000c3a0073b5 */ /* 0x0007e40008010000 */
[----:B------:R3:W-:Y:S02]  /*9e70*/  UTMASTG.3D [UR60], [UR58] ;  /* 0x0000003c3a0073b5 */ /* 0x0007e40008010000 */
[----:B---3--:R0:W-:Y:S02]  /*9e80*/  UTMACMDFLUSH ;  /* 0x00000000000079b7 */ /* 0x0081e40000000000 */
.L_x_114:
[----:B------:R-:W-:Y:S05]  /*9e90*/  BSYNC.RECONVERGENT B0 ;  /* 0x0000000000007941 */ /* 0x000fea0003800200 */
.L_x_113:
[----:B------:R-:W-:Y:S04]  /*9ea0*/  BSSY.RECONVERGENT B0, `(.L_x_115) ;  /* 0x0000003000007945 */ /* 0x000fe80003800200 */
[----:B------:R-:W-:Y:S05]  /*9eb0*/  @P0 BRA `(.L_x_116) ;  /* 0x0000000000040947 */ /* 0x000fea0003800000 */
[----:B------:R-:W-:Y:S04]  /*9ec0*/  DEPBAR.LE SB0, 0x0 ;  /* 0x000080000000791a */ /* 0x000fe80000000000 */
.L_x_116:
[----:B------:R-:W-:Y:S05]  /*9ed0*/  BSYNC.RECONVERGENT B0 ;  /* 0x0000000000007941 */ /* 0x000fea0003800200 */
.L_x_115:
[----:B-1----:R-:W2:Y:S01]  /*9ee0*/  LDL.LU R0, [R1+0x10] ;  /* 0x0000100001007983 */ /* 0x002ea20000300800 */
[----:B------:R-:W-:Y:S01]  /*9ef0*/  BAR.SYNC.DEFER_BLOCKING 0x1, 0x80 ;  /* 0x0042000000007b1d */ /* 0x000fe20000010000 */
[----:B--2---:R-:W-:Y:S11]  /*9f00*/  R2UR UR4, R0 ;  /* 0x00000000000472ca */ /* 0x004ff600000e0000 */
[----:B------:R-:W-:Y:S02]  /*9f10*/  @!UPT UIADD3 URZ, UPT, UPT, URZ, URZ, URZ ;  /* 0x000000fffffff290 */ /* 0x000fe4000fffe0ff */
[----:B------:R-:W-:Y:S04]  /*9f20*/  UIADD3 UR4, UPT, UPT, UR4, 0x1, URZ ;  /* 0x0000000104047890 */ /* 0x000fe8000fffe0ff */
[----:B------:R-:W-:Y:S02]  /*9f30*/  UISETP.NE.AND UP0, UPT, UR4, URZ, UPT ;  /* 0x000000ff0400728c */ /* 0x000fe4000bf05270 */
[----:B------:R-:W-:Y:S05]  /*9f40*/  MOV R0, UR4 ;  /* 0x0000000400007c02 */ /* 0x000fea0008000f00 */
[----:B------:R1:W-:Y:S02]  /*9f50*/  STL [R1+0x10], R0 ;  /* 0x0000100001007387 */ /* 0x0003e40000100800 */
[----:B------:R-:W-:Y:S05]  /*9f60*/  BRA.U !UP0, `(.L_x_117) ;  /* 0x00000001082c7547 */ /* 0x000fea000b800000 */
[----:B-1----:R-:W2:Y:S01]  /*9f70*/  LDL.LU R0, [R1+0xc] ;  /* 0x00000c0001007983 */ /* 0x002ea20000300800 */
[----:B------:R-:W1:Y:S01]  /*9f80*/  S2R R3, SR_CgaCtaId ;  /* 0x0000000000037919 */ /* 0x000e620000008800 */
[----:B--2---:R-:W-:Y:S11]  /*9f90*/  ISETP.NE.AND P0, PT, R0, RZ, PT ;  /* 0x000000ff0000720c */ /* 0x004ff60003f05270 */
[----:B------:R-:W-:Y:S02]  /*9fa0*/  @!UPT UIADD3 URZ, UPT, UPT, URZ, URZ, URZ ;  /* 0x000000fffffff290 */ /* 0x000fe4000fffe0ff */
[----:B------:R-:W-:Y:S05]  /*9fb0*/  @P0 LEA R0, R251, UR76, 0x3 ;  /* 0x0000004cfb000c11 */ /* 0x000fea000f8e18ff */
[----:B------:R-:W-:Y:S05]  /*9fc0*/  @P0 VIADD R0, R0, 0x50 ;  /* 0x0000005000000836 */ /* 0x000fea0000000000 */
[----:B-1----:R-:W-:Y:S04]  /*9fd0*/  @P0 PRMT R0, R3, 0x654, R0 ;  /* 0x0000065403000816 */ /* 0x002fe80000000000 */
[----:B------:R1:W-:Y:S02]  /*9fe0*/  @P0 SYNCS.ARRIVE.TRANS64.RED.A1T0 RZ, [R0+URZ], RZ ;  /* 0x000000ff00ff09a7 */ /* 0x0003e400081004ff */
[----:B-1----:R-:W-:Y:S05]  /*9ff0*/  VIADD R0, R251, 0x1 ;  /* 0x00000001fb007836 */ /* 0x002fea0000000000 */
[C---:B------:R-:W-:Y:S04]  /*a000*/  ISETP.NE.AND P0, PT, R0.reuse, 0x2, PT ;  /* 0x000000020000780c */ /* 0x040fe80003f05270 */
[----:B------:R-:W-:Y:S09]  /*a010*/  SEL R251, R0, RZ, P0 ;  /* 0x000000ff00fb7207 */ /* 0x000ff20000000000 */
.L_x_117:
[----:B-1----:R-:W2:Y:S01]  /*a020*/  LDL.LU R0, [R1+0x14] ;  /* 0x0000140001007983 */ /* 0x002ea20000300800 */
[----:B------:R-:W-:Y:S01]  /*a030*/  UISETP.NE.AND UP0, UPT, UR43, 0x4, UPT ;  /* 0x000000042b00788c */ /* 0x000fe2000bf05270 */
[----:B------:R-:W-:Y:S01]  /*a040*/  ISETP.NE.AND P0, PT, R250, 0x2, PT ;  /* 0x00000002fa00780c */ /* 0x000fe20003f05270 */
[----:B------:R-:W-:Y:S01]  /*a050*/  UIADD3 UR54, UPT, UPT, UR41, UR48, URZ ;  /* 0x0000003029367290 */ /* 0x000fe2000fffe0ff */
[----:B------:R-:W3:Y:S01]  /*a060*/  LDL.LU R5, [R1] ;  /* 0x0000000001057983 */ /* 0x000ee20000300800 */
[----:B------:R-:W-:Y:S01]  /*a070*/  USEL UR5, URZ, 0x1, UP0 ;  /* 0x00000001ff057887 */ /* 0x000fe20008000000 */
[----:B------:R-:W-:Y:S01]  /*a080*/  R2UR UR7, R2 ;  /* 0x00000000020772ca */ /* 0x000fe200000e0000 */
[----:B------:R-:W-:Y:S01]  /*a090*/  UIADD3 UR55, UPT, UPT, UR42, UR49, URZ ;  /* 0x000000312a377290 */ /* 0x000fe2000fffe0ff */
[----:B------:R-:W4:Y:S01]  /*a0a0*/  LDL.LU R4, [R1+0x4] ;  /* 0x0000040001047983 */ /* 0x000f220000300800 */
[----:B------:R-:W-:Y:S01]  /*a0b0*/  R2UR UR6, R252 ;  /* 0x00000000fc0672ca */ /* 0x000fe200000e0000 */
[----:B------:R-:W-:Y:S01]  /*a0c0*/  USEL UR43, UR43, URZ, UP0 ;  /* 0x000000ff2b2b7287 */ /* 0x000fe20008000000 */
[----:B------:R-:W-:Y:S01]  /*a0d0*/  SEL R2, R250, RZ, P0 ;  /* 0x000000fffa027207 */ /* 0x000fe20000000000 */
[----:B------:R-:W5:Y:S07]  /*a0e0*/  LDL R3, [R1+0x8] ;  /* 0x0000080001037983 */ /* 0x000f6e0000100800 */
[----:B------:R-:W-:Y:S04]  /*a0f0*/  UISETP.NE.AND UP1, UPT, UR7, 0x2, UPT ;  /* 0x000000020700788c */ /* 0x000fe8000bf25270 */
[----:B------:R-:W-:Y:S06]  /*a100*/  USEL UR7, UR7, URZ, UP1 ;  /* 0x000000ff07077287 */ /* 0x000fec0008800000 */
[----:B------:R-:W-:Y:S01]  /*a110*/  IMAD.U32 R249, RZ, RZ, UR7 ;  /* 0x00000007fff97e24 */ /* 0x000fe2000f8e00ff */
[----:B--2---:R-:W-:Y:S02]  /*a120*/  R2UR UR4, R0 ;  /* 0x00000000000472ca */ /* 0x004fe400000e0000 */
[----:B------:R-:W-:Y:S04]  /*a130*/  SEL R0, RZ, 0x1, P0 ;  /* 0x00000001ff007807 */ /* 0x000fe80000000000 */
[----:B---3--:R-:W-:Y:S02]  /*a140*/  LOP3.LUT R5, R5, R0, RZ, 0x3c, !PT ;  /* 0x0000000005057212 */ /* 0x008fe400078e3cff */
[----:B----4-:R-:W-:Y:S03]  /*a150*/  LOP3.LUT R4, R4, UR5, RZ, 0x3c, !PT ;  /* 0x0000000504047c12 */ /* 0x010fe6000f8e3cff */
[----:B------:R2:W-:Y:S01]  /*a160*/  STL [R1], R5 ;  /* 0x0000000501007387 */ /* 0x0005e20000100800 */
[----:B-----5:R-:W-:Y:S01]  /*a170*/  R2UR UR36, R3 ;  /* 0x00000000032472ca */ /* 0x020fe200000e0000 */
[----:B------:R-:W-:Y:S02]  /*a180*/  UISETP.NE.AND UP2, UPT, UR4, URZ, UPT ;  /* 0x000000ff0400728c */ /* 0x000fe4000bf45270 */
[----:B------:R-:W-:Y:S01]  /*a190*/  USEL UR4, URZ, 0x1, UP1 ;  /* 0x00000001ff047887 */ /* 0x000fe20008800000 */
[----:B------:R2:W-:Y:S03]  /*a1a0*/  STL [R1+0x4], R4 ;  /* 0x0000040401007387 */ /* 0x0005e60000100800 */
[----:B------:R-:W-:Y:S06]  /*a1b0*/  ULOP3.LUT UR6, UR6, UR4, URZ, 0x3c, !UPT ;  /* 0x0000000406067292 */ /* 0x000fec000f8e3cff */
[----:B------:R-:W-:Y:S01]  /*a1c0*/  IMAD.U32 R252, RZ, RZ, UR6 ;  /* 0x00000006fffc7e24 */ /* 0x000fe2000f8e00ff */
[----:B------:R-:W-:Y:S06]  /*a1d0*/  BRA.U UP2, `(.L_x_118) ;  /* 0xffffffad02e87547 */ /* 0x000fec000b83ffff */
[----:B------:R-:W3:Y:S02]  /*a1e0*/  LDL.LU R3, [R1+0x18] ;  /* 0x0000180001037983 */ /* 0x000ee40000300800 */
[----:B---3--:R-:W-:-:S13]  /*a1f0*/  R2UR UR4, R3 ;  /* 0x00000000030472ca */ /* 0x008fda00000e0000 */
[----:B------:R-:W-:-:S09]  /*a200*/  UISETP.NE.AND UP0, UPT, UR4, URZ, UPT ;  /* 0x000000ff0400728c */ /* 0x000fd2000bf05270 */
[----:B------:R-:W-:Y:S05]  /*a210*/  BRA.U !UP0, `(.L_x_119) ;  /* 0x0000000108487547 */ /* 0x000fea000b800000 */
[----:B------:R-:W1:Y:S02]  /*a220*/  LDCU.64 UR4, c[0x0][0x890] ;  /* 0x00011200ff0477ac */ /* 0x000e640008000a00 */
[----:B-1----:R-:W-:-:S04]  /*a230*/  UISETP.NE.U32.AND UP0, UPT, UR4, URZ, UPT ;  /* 0x000000ff0400728c */ /* 0x002fc8000bf05070 */
[----:B------:R-:W-:-:S09]  /*a240*/  UISETP.NE.AND.EX UP0, UPT, UR5, URZ, UPT, UP0 ;  /* 0x000000ff0500728c */ /* 0x000fd2000bf05300 */
[----:B------:R-:W-:Y:S05]  /*a250*/  BRA.U UP0, `(.L_x_120) ;  /* 0x00000001000c7547 */ /* 0x000fea000b800000 */
[----:B------:R-:W-:-:S13]  /*a260*/  FSETP.NEU.AND P0, PT, R137, RZ, PT ;  /* 0x000000ff8900720b */ /* 0x000fda0003f0d000 */
[----:B------:R-:W-:Y:S05]  /*a270*/  @!P0 EXIT ;  /* 0x000000000000894d */ /* 0x000fea0003800000 */
[----:B------:R-:W-:Y:S05]  /*a280*/  BRA `(.L_x_119) ;  /* 0x00000000002c7947 */ /* 0x000fea0003800000 */
.L_x_120:
[----:B------:R-:W-:Y:S01]  /*a290*/  LOP3.LUT P0, RZ, R248, 0xff, RZ, 0xc0, !PT ;  /* 0x000000fff8ff7812 */ /* 0x000fe2000780c0ff */
[----:B------:R-:W-:-:S12]  /*a2a0*/  BSSY.RECONVERGENT B0, `(.L_x_119) ;  /* 0x0000009000007945 */ /* 0x000fd80003800200 */
[----:B------:R-:W-:Y:S05]  /*a2b0*/  @P0 BRA `(.L_x_121) ;  /* 0x0000000000140947 */ /* 0x000fea0003800000 */
[----:B------:R-:W1:Y:S02]  /*a2c0*/  LDCU.64 UR4, c[0x0][0x888] ;  /* 0x00011100ff0477ac */ /* 0x000e640008000a00 */
[----:B-1----:R-:W-:-:S04]  /*a2d0*/  ISETP.NE.U32.AND P0, PT, RZ, UR4, PT ;  /* 0x00000004ff007c0c */ /* 0x002fc8000bf05070 */
[----:B------:R-:W-:-:S13]  /*a2e0*/  ISETP.NE.AND.EX P0, PT, RZ, UR5, PT, P0 ;  /* 0x00000005ff007c0c */ /* 0x000fda000bf05300 */
[----:B------:R-:W-:Y:S05]  /*a2f0*/  @!P0 EXIT ;  /* 0x000000000000894d */ /* 0x000fea0003800000 */
[----:B------:R-:W-:Y:S05]  /*a300*/  BRA `(.L_x_122) ;  /* 0x0000000000087947 */ /* 0x000fea0003800000 */
.L_x_121:
[----:B------:R-:W-:-:S13]  /*a310*/  FSETP.NEU.AND P0, PT, R137, RZ, PT ;  /* 0x000000ff8900720b */ /* 0x000fda0003f0d000 */
[----:B------:R-:W-:Y:S05]  /*a320*/  @!P0 EXIT ;  /* 0x000000000000894d */ /* 0x000fea0003800000 */
.L_x_122:
[----:B------:R-:W-:Y:S05]  /*a330*/  BSYNC.RECONVERGENT B0 ;  /* 0x0000000000007941 */ /* 0x000fea0003800200 */
.L_x_119:
[----:B------:R-:W-:-:S04]  /*a340*/  DEPBAR.LE SB0, 0x0 ;  /* 0x000080000000791a */ /* 0x000fc80000000000 */
[----:B------:R-:W-:Y:S05]  /*a350*/  EXIT ;  /* 0x000000000000794d */ /* 0x000fea0003800000 */
.L_x_24:
[----:B-1----:R1:W2:Y:S02]  /*a360*/  SYNCS.PHASECHK.TRANS64.TRYWAIT P0, [R2+URZ+0xe0], R3 ;  /* 0x0000e003020075a7 */ /* 0x0022a400080011ff */
[----:B--2---:R-:W-:Y:S05]  /*a370*/  @!P0 NANOSLEEP.SYNCS 0x989680 ;  /* 0x009896800000895d */ /* 0x004fea0003900000 */
[----:B------:R-:W2:Y:S02]  /*a380*/  @!P0 SYNCS.PHASECHK.TRANS64 P0, [R2+URZ+0xe0], R3 ;  /* 0x0000e003020085a7 */ /* 0x000ea400080010ff */
[----:B--2---:R-:W-:Y:S05]  /*a390*/  @!P0 BRA `(.L_x_24) ;  /* 0xfffffffc00f08947 */ /* 0x004fea000383ffff */
[----:B------:R-:W-:Y:S05]  /*a3a0*/  BRA `(.L_x_123) ;  /* 0xffffff7400407947 */ /* 0x000fea000383ffff */
.L_x_27:
[----:B------:R-:W-:Y:S07]  /*a3b0*/  MOV R4, UR33 ;  /* 0x0000002100047c02 */ /* 0x000fee0008000f00 */
.L_x_124:
[----:B-1----:R1:W2:Y:S02]  /*a3c0*/  SYNCS.PHASECHK.TRANS64.TRYWAIT P0, [R4+URZ+0x20], R2 ;  /* 0x00002002040075a7 */ /* 0x0022a400080011ff */
[----:B--2---:R-:W-:Y:S05]  /*a3d0*/  @!P0 NANOSLEEP.SYNCS 0x989680 ;  /* 0x009896800000895d */ /* 0x004fea0003900000 */
[----:B------:R-:W2:Y:S02]  /*a3e0*/  @!P0 SYNCS.PHASECHK.TRANS64 P0, [R4+URZ+0x20], R2 ;  /* 0x00002002040085a7 */ /* 0x000ea400080010ff */
[----:B--2---:R-:W-:Y:S05]  /*a3f0*/  @!P0 BRA `(.L_x_124) ;  /* 0xfffffffc00f08947 */ /* 0x004fea000383ffff */
[----:B------:R-:W-:Y:S05]  /*a400*/  BRA `(.L_x_26) ;  /* 0xffffff7400807947 */ /* 0x000fea000383ffff */
.L_x_34:
[----:B------:R-:W-:Y:S07]  /*a410*/  MOV R4, UR9 ;  /* 0x0000000900047c02 */ /* 0x000fee0008000f00 */
.L_x_125:
[----:B-1----:R1:W2:Y:S02]  /*a420*/  SYNCS.PHASECHK.TRANS64.TRYWAIT P0, [R4+URZ+0x20], R2 ;  /* 0x00002002040075a7 */ /* 0x0022a400080011ff */
[----:B--2---:R-:W-:Y:S05]  /*a430*/  @!P0 NANOSLEEP.SYNCS 0x989680 ;  /* 0x009896800000895d */ /* 0x004fea0003900000 */
[----:B------:R-:W2:Y:S02]  /*a440*/  @!P0 SYNCS.PHASECHK.TRANS64 P0, [R4+URZ+0x20], R2 ;  /* 0x00002002040085a7 */ /* 0x000ea400080010ff */
[----:B--2---:R-:W-:Y:S05]  /*a450*/  @!P0 BRA `(.L_x_125) ;  /* 0xfffffffc00f08947 */ /* 0x004fea000383ffff */
[----:B------:R-:W-:Y:S05]  /*a460*/  BRA `(.L_x_33) ;  /* 0xffffff7800407947 */ /* 0x000fea000383ffff */
.L_x_39:
[----:B-1----:R1:W2:Y:S02]  /*a470*/  SYNCS.PHASECHK.TRANS64.TRYWAIT P0, [R3+URZ+0x70], R2 ;  /* 0x00007002030075a7 */ /* 0x0022a400080011ff */
[----:B--2---:R-:W-:Y:S05]  /*a480*/  @!P0 NANOSLEEP.SYNCS 0x989680 ;  /* 0x009896800000895d */ /* 0x004fea0003900000 */
[----:B------:R-:W2:Y:S02]  /*a490*/  @!P0 SYNCS.PHASECHK.TRANS64 P0, [R3+URZ+0x70], R2 ;  /* 0x00007002030085a7 */ /* 0x000ea400080010ff */
[----:B--2---:R-:W-:Y:S05]  /*a4a0*/  @!P0 BRA `(.L_x_39) ;  /* 0xfffffffc00f08947 */ /* 0x004fea000383ffff */
[----:B------:R-:W-:Y:S05]  /*a4b0*/  BRA `(.L_x_126) ;  /* 0xffffff7800e07947 */ /* 0x000fea000383ffff */
.L_x_43:
[----:B------:R-:W-:-:S07]  /*a4c0*/  MOV R3, UR4 ;  /* 0x0000000400037c02 */ /* 0x000fce0008000f00 */
.L_x_127:
[----:B-1----:R1:W2:Y:S02]  /*a4d0*/  SYNCS.PHASECHK.TRANS64.TRYWAIT P0, [R3+URZ], R2 ;  /* 0x00000002030075a7 */ /* 0x0022a400080011ff */
[----:B--2---:R-:W-:Y:S05]  /*a4e0*/  @!P0 NANOSLEEP.SYNCS 0x989680 ;  /* 0x009896800000895d */ /* 0x004fea0003900000 */
[----:B------:R-:W2:Y:S02]  /*a4f0*/  @!P0 SYNCS.PHASECHK.TRANS64 P0, [R3+URZ], R2 ;  /* 0x00000002030085a7 */ /* 0x000ea400080010ff */
[----:B--2---:R-:W-:Y:S05]  /*a500*/  @!P0 BRA `(.L_x_127) ;  /* 0xfffffffc00f08947 */ /* 0x004fea000383ffff */
[----:B------:R-:W-:Y:S05]  /*a510*/  BRA `(.L_x_128) ;  /* 0xffffff8000847947 */ /* 0x000fea000383ffff */
.L_x_44:
[----:B------:R-:W-:-:S07]  /*a520*/  MOV R3, UR4 ;  /* 0x0000000400037c02 */ /* 0x000fce0008000f00 */
.L_x_129:
[----:B-1----:R1:W2:Y:S02]  /*a530*/  SYNCS.PHASECHK.TRANS64.TRYWAIT P0, [R3+URZ], R2 ;  /* 0x00000002030075a7 */ /* 0x0022a400080011ff */
[----:B--2---:R-:W-:Y:S05]  /*a540*/  @!P0 NANOSLEEP.SYNCS 0x989680 ;  /* 0x009896800000895d */ /* 0x004fea0003900000 */
[----:B------:R-:W2:Y:S02]  /*a550*/  @!P0 SYNCS.PHASECHK.TRANS64 P0, [R3+URZ], R2 ;  /* 0x00000002030085a7 */ /* 0x000ea400080010ff */
[----:B--2---:R-:W-:Y:S05]  /*a560*/  @!P0 BRA `(.L_x_129) ;  /* 0xfffffffc00f08947 */ /* 0x004fea000383ffff */
[----:B------:R-:W-:Y:S05]  /*a570*/  BRA `(.L_x_130) ;  /* 0xffffff8000907947 */ /* 0x000fea000383ffff */
.L_x_45:
[----:B------:R-:W-:-:S07]  /*a580*/  MOV R3, UR4 ;  /* 0x0000000400037c02 */ /* 0x000fce0008000f00 */
.L_x_131:
[----:B-1----:R1:W2:Y:S02]  /*a590*/  SYNCS.PHASECHK.TRANS64.TRYWAIT P0, [R3+URZ], R2 ;  /* 0x00000002030075a7 */ /* 0x0022a400080011ff */
[----:B--2---:R-:W-:Y:S05]  /*a5a0*/  @!P0 NANOSLEEP.SYNCS 0x989680 ;  /* 0x009896800000895d */ /* 0x004fea0003900000 */
[----:B------:R-:W2:Y:S02]  /*a5b0*/  @!P0 SYNCS.PHASECHK.TRANS64 P0, [R3+URZ], R2 ;  /* 0x00000002030085a7 */ /* 0x000ea400080010ff */
[----:B--2---:R-:W-:Y:S05]  /*a5c0*/  @!P0 BRA `(.L_x_131) ;  /* 0xfffffffc00f08947 */ /* 0x004fea000383ffff */
[----:B------:R-:W-:Y:S05]  /*a5d0*/  BRA `(.L_x_132) ;  /* 0xffffff80009c7947 */ /* 0x000fea000383ffff */
.L_x_48:
[----:B-1----:R1:W2:Y:S02]  /*a5e0*/  SYNCS.PHASECHK.TRANS64.TRYWAIT P0, [R0+URZ+0xd0], R2 ;  /* 0x0000d002000075a7 */ /* 0x0022a400080011ff */
[----:B--2---:R-:W-:Y:S05]  /*a5f0*/  @!P0 NANOSLEEP.SYNCS 0x989680 ;  /* 0x009896800000895d */ /* 0x004fea0003900000 */
[----:B------:R-:W2:Y:S02]  /*a600*/  @!P0 SYNCS.PHASECHK.TRANS64 P0, [R0+URZ+0xd0], R2 ;  /* 0x0000d002000085a7 */ /* 0x000ea400080010ff */
[----:B--2---:R-:W-:Y:S05]  /*a610*/  @!P0 BRA `(.L_x_48) ;  /* 0xfffffffc00f08947 */ /* 0x004fea000383ffff */
[----:B------:R-:W-:Y:S05]  /*a620*/  BRA `(.L_x_133) ;  /* 0xffffff8400007947 */ /* 0x000fea000383ffff */
.L_x_49:
[----:B------:R-:W-:-:S07]  /*a630*/  MOV R3, UR5 ;  /* 0x0000000500037c02 */ /* 0x000fce0008000f00 */
.L_x_134:
[----:B-1----:R1:W2:Y:S02]  /*a640*/  SYNCS.PHASECHK.TRANS64.TRYWAIT P0, [R3+URZ+0x80], R2 ;  /* 0x00008002030075a7 */ /* 0x0022a400080011ff */
[----:B--2---:R-:W-:Y:S05]  /*a650*/  @!P0 NANOSLEEP.SYNCS 0x989680 ;  /* 0x009896800000895d */ /* 0x004fea0003900000 */
[----:B------:R-:W2:Y:S02]  /*a660*/  @!P0 SYNCS.PHASECHK.TRANS64 P0, [R3+URZ+0x80], R2 ;  /* 0x00008002030085a7 */ /* 0x000ea400080010ff */
[----:B--2---:R-:W-:Y:S05]  /*a670*/  @!P0 BRA `(.L_x_134) ;  /* 0xfffffffc00f08947 */ /* 0x004fea000383ffff */
[----:B------:R-:W-:Y:S05]  /*a680*/  BRA `(.L_x_135) ;  /* 0xffffff8400107947 */ /* 0x000fea000383ffff */
.L_x_50:
[----:B-1----:R1:W2:Y:S02]  /*a690*/  SYNCS.PHASECHK.TRANS64.TRYWAIT P1, [R0+URZ+0x70], R2 ;  /* 0x00007002000075a7 */ /* 0x0022a400080211ff */
[----:B--2---:R-:W-:Y:S05]  /*a6a0*/  @!P1 NANOSLEEP.SYNCS 0x989680 ;  /* 0x009896800000995d */ /* 0x004fea0003900000 */
[----:B------:R-:W2:Y:S02]  /*a6b0*/  @!P1 SYNCS.PHASECHK.TRANS64 P1, [R0+URZ+0x70], R2 ;  /* 0x00007002000095a7 */ /* 0x000ea400080210ff */
[----:B--2---:R-:W-:Y:S05]  /*a6c0*/  @!P1 BRA `(.L_x_50) ;  /* 0xfffffffc00f09947 */ /* 0x004fea000383ffff */
[----:B------:R-:W-:Y:S05]  /*a6d0*/  BRA `(.L_x_136) ;  /* 0xffffff8400407947 */ /* 0x000fea000383ffff */
.L_x_53:
[----:B------:R-:W-:-:S07]  /*a6e0*/  MOV R2, UR5 ;  /* 0x0000000500027c02 */ /* 0x000fce0008000f00 */
.L_x_137:
[----:B-1----:R1:W2:Y:S02]  /*a6f0*/  SYNCS.PHASECHK.TRANS64.TRYWAIT P0, [R2+URZ+0x80], R0 ;  /* 0x00008000020075a7 */ /* 0x0022a400080011ff */
[----:B--2---:R-:W-:Y:S05]  /*a700*/  @!P0 NANOSLEEP.SYNCS 0x989680 ;  /* 0x009896800000895d */ /* 0x004fea0003900000 */
[----:B------:R-:W2:Y:S02]  /*a710*/  @!P0 SYNCS.PHASECHK.TRANS64 P0, [R2+URZ+0x80], R0 ;  /* 0x00008000020085a7 */ /* 0x000ea400080010ff */
[----:B--2---:R-:W-:Y:S05]  /*a720*/  @!P0 BRA `(.L_x_137) ;  /* 0xfffffffc00f08947 */ /* 0x004fea000383ffff */
[----:B------:R-:W-:Y:S05]  /*a730*/  BRA `(.L_x_52) ;  /* 0xffffff8400947947 */ /* 0x000fea000383ffff */
.L_x_60:
[----:B-1----:R1:W2:Y:S02]  /*a740*/  SYNCS.PHASECHK.TRANS64.TRYWAIT P1, [R3+URZ+0x70], R4 ;  /* 0x00007004030075a7 */ /* 0x0022a400080211ff */
[----:B--2---:R-:W-:Y:S05]  /*a750*/  @!P1 NANOSLEEP.SYNCS 0x989680 ;  /* 0x009896800000995d */ /* 0x004fea0003900000 */
[----:B------:R-:W2:Y:S02]  /*a760*/  @!P1 SYNCS.PHASECHK.TRANS64 P1, [R3+URZ+0x70], R4 ;  /* 0x00007004030095a7 */ /* 0x000ea400080210ff */
[----:B--2---:R-:W-:Y:S05]  /*a770*/  @!P1 BRA `(.L_x_60) ;  /* 0xfffffffc00f09947 */ /* 0x004fea000383ffff */
[----:B------:R-:W-:Y:S05]  /*a780*/  BRA `(.L_x_138) ;  /* 0xffffff8c000c7947 */ /* 0x000fea000383ffff */
.L_x_61:
[----:B------:R-:W-:-:S07]  /*a790*/  MOV R4, UR15 ;  /* 0x0000000f00047c02 */ /* 0x000fce0008000f00 */
.L_x_139:
[----:B-1----:R1:W2:Y:S02]  /*a7a0*/  SYNCS.PHASECHK.TRANS64.TRYWAIT P0, [R4+URZ+0xb0], R3 ;  /* 0x0000b003040075a7 */ /* 0x0022a400080011ff */
[----:B--2---:R-:W-:Y:S05]  /*a7b0*/  @!P0 NANOSLEEP.SYNCS 0x989680 ;  /* 0x009896800000895d */ /* 0x004fea0003900000 */
[----:B------:R-:W2:Y:S02]  /*a7c0*/  @!P0 SYNCS.PHASECHK.TRANS64 P0, [R4+URZ+0xb0], R3 ;  /* 0x0000b003040085a7 */ /* 0x000ea400080010ff */
[----:B--2---:R-:W-:Y:S05]  /*a7d0*/  @!P0 BRA `(.L_x_139) ;  /* 0xfffffffc00f08947 */ /* 0x004fea000383ffff */
[----:B------:R-:W-:Y:S05]  /*a7e0*/  BRA `(.L_x_140) ;  /* 0xffffff8c00547947 */ /* 0x000fea000383ffff */
.L_x_64:
[----:B------:R-:W-:Y:S07]  /*a7f0*/  MOV R3, UR7 ;  /* 0x0000000700037c02 */ /* 0x000fee0008000f00 */
.L_x_141:
[----:B-1----:R1:W2:Y:S02]  /*a800*/  SYNCS.PHASECHK.TRANS64.TRYWAIT P0, [R3+URZ], R2 ;  /* 0x00000002030075a7 */ /* 0x0022a400080011ff */
[----:B--2---:R-:W-:Y:S05]  /*a810*/  @!P0 NANOSLEEP.SYNCS 0x989680 ;  /* 0x009896800000895d */ /* 0x004fea0003900000 */
[----:B------:R-:W2:Y:S02]  /*a820*/  @!P0 SYNCS.PHASECHK.TRANS64 P0, [R3+URZ], R2 ;  /* 0x00000002030085a7 */ /* 0x000ea400080010ff */
[----:B--2---:R-:W-:Y:S05]  /*a830*/  @!P0 BRA `(.L_x_141) ;  /* 0xfffffffc00f08947 */ /* 0x004fea000383ffff */
[----:B------:R-:W-:Y:S05]  /*a840*/  BRA `(.L_x_63) ;  /* 0xffffff8c00707947 */ /* 0x000fea000383ffff */
.L_x_67:
[----:B------:R-:W-:-:S07]  /*a850*/  MOV R2, UR5 ;  /* 0x0000000500027c02 */ /* 0x000fce0008000f00 */
.L_x_142:
[----:B--2---:R2:W3:Y:S02]  /*a860*/  SYNCS.PHASECHK.TRANS64.TRYWAIT P0, [R2+URZ], R0 ;  /* 0x00000000020075a7 */ /* 0x0044e400080011ff */
[----:B---3--:R-:W-:Y:S05]  /*a870*/  @!P0 NANOSLEEP.SYNCS 0x989680 ;  /* 0x009896800000895d */ /* 0x008fea0003900000 */
[----:B------:R-:W3:Y:S02]  /*a880*/  @!P0 SYNCS.PHASECHK.TRANS64 P0, [R2+URZ], R0 ;  /* 0x00000000020085a7 */ /* 0x000ee400080010ff */
[----:B---3--:R-:W-:Y:S05]  /*a890*/  @!P0 BRA `(.L_x_142) ;  /* 0xfffffffc00f08947 */ /* 0x008fea000383ffff */
[----:B------:R-:W-:Y:S05]  /*a8a0*/  BRA `(.L_x_143) ;  /* 0xffffff9000507947 */ /* 0x000fea000383ffff */
.L_x_68:
[----:B------:R-:W-:-:S07]  /*a8b0*/  MOV R3, UR5 ;  /* 0x0000000500037c02 */ /* 0x000fce0008000f00 */
.L_x_144:
[----:B--2---:R2:W3:Y:S02]  /*a8c0*/  SYNCS.PHASECHK.TRANS64.TRYWAIT P0, [R3+URZ], R2 ;  /* 0x00000002030075a7 */ /* 0x0044e400080011ff */
[----:B---3--:R-:W-:Y:S05]  /*a8d0*/  @!P0 NANOSLEEP.SYNCS 0x989680 ;  /* 0x009896800000895d */ /* 0x008fea0003900000 */
[----:B------:R-:W3:Y:S02]  /*a8e0*/  @!P0 SYNCS.PHASECHK.TRANS64 P0, [R3+URZ], R2 ;  /* 0x00000002030085a7 */ /* 0x000ee400080010ff */
[----:B---3--:R-:W-:Y:S05]  /*a8f0*/  @!P0 BRA `(.L_x_144) ;  /* 0xfffffffc00f08947 */ /* 0x008fea000383ffff */
[----:B------:R-:W-:Y:S05]  /*a900*/  BRA `(.L_x_145) ;  /* 0xffffff90005c7947 */ /* 0x000fea000383ffff */
.L_x_69:
[----:B------:R-:W-:-:S07]  /*a910*/  MOV R3, UR5 ;  /* 0x0000000500037c02 */ /* 0x000fce0008000f00 */
.L_x_146:
[----:B--2---:R2:W3:Y:S02]  /*a920*/  SYNCS.PHASECHK.TRANS64.TRYWAIT P0, [R3+URZ], R2 ;  /* 0x00000002030075a7 */ /* 0x0044e400080011ff */
[----:B---3--:R-:W-:Y:S05]  /*a930*/  @!P0 NANOSLEEP.SYNCS 0x989680 ;  /* 0x009896800000895d */ /* 0x008fea0003900000 */
[----:B------:R-:W3:Y:S02]  /*a940*/  @!P0 SYNCS.PHASECHK.TRANS64 P0, [R3+URZ], R2 ;  /* 0x00000002030085a7 */ /* 0x000ee400080010ff */
[----:B---3--:R-:W-:Y:S05]  /*a950*/  @!P0 BRA `(.L_x_146) ;  /* 0xfffffffc00f08947 */ /* 0x008fea000383ffff */
[----:B------:R-:W-:Y:S05]  /*a960*/  BRA `(.L_x_147) ;  /* 0xffffff9000687947 */ /* 0x000fea000383ffff */
.L_x_70:
[----:B--2---:R-:W-:-:S07]  /*a970*/  MOV R2, UR6 ;  /* 0x0000000600027c02 */ /* 0x004fce0008000f00 */
.L_x_148:
[----:B--2---:R2:W3:Y:S02]  /*a980*/  SYNCS.PHASECHK.TRANS64.TRYWAIT P0, [R2+URZ], R0 ;  /* 0x00000000020075a7 */ /* 0x0044e400080011ff */
[----:B---3--:R-:W-:Y:S05]  /*a990*/  @!P0 NANOSLEEP.SYNCS 0x989680 ;  /* 0x009896800000895d */ /* 0x008fea0003900000 */
[----:B------:R-:W3:Y:S02]  /*a9a0*/  @!P0 SYNCS.PHASECHK.TRANS64 P0, [R2+URZ], R0 ;  /* 0x00000000020085a7 */ /* 0x000ee400080010ff */
[----:B---3--:R-:W-:Y:S05]  /*a9b0*/  @!P0 BRA `(.L_x_148) ;  /* 0xfffffffc00f08947 */ /* 0x008fea000383ffff */
[----:B------:R-:W-:Y:S05]  /*a9c0*/  BRA `(.L_x_149) ;  /* 0xffffff9000747947 */ /* 0x000fea000383ffff */
.L_x_75:
[----:B-1----:R1:W2:Y:S02]  /*a9d0*/  SYNCS.PHASECHK.TRANS64.TRYWAIT P0, [R2+URZ+0x70], R0 ;  /* 0x00007000020075a7 */ /* 0x0022a400080011ff */
[----:B--2---:R-:W-:Y:S05]  /*a9e0*/  @!P0 NANOSLEEP.SYNCS 0x989680 ;  /* 0x009896800000895d */ /* 0x004fea0003900000 */
[----:B------:R-:W2:Y:S02]  /*a9f0*/  @!P0 SYNCS.PHASECHK.TRANS64 P0, [R2+URZ+0x70], R0 ;  /* 0x00007000020085a7 */ /* 0x000ea400080010ff */
[----:B--2---:R-:W-:Y:S05]  /*aa00*/  @!P0 BRA `(.L_x_75) ;  /* 0xfffffffc00f08947 */ /* 0x004fea000383ffff */
[----:B------:R-:W-:Y:S05]  /*aa10*/  BRA `(.L_x_150) ;  /* 0xffffff9400987947 */ /* 0x000fea000383ffff */
.L_x_78:
[----:B------:R-:W-:Y:S07]  /*aa20*/  MOV R2, UR6 ;  /* 0x0000000600027c02 */ /* 0x000fee0008000f00 */
.L_x_151:
[----:B-1----:R1:W2:Y:S02]  /*aa30*/  SYNCS.PHASECHK.TRANS64.TRYWAIT P1, [R2+URZ+0x68], R0 ;  /* 0x00006800020075a7 */ /* 0x0022a400080211ff */
[----:B--2---:R-:W-:Y:S05]  /*aa40*/  @!P1 NANOSLEEP.SYNCS 0x989680 ;  /* 0x009896800000995d */ /* 0x004fea0003900000 */
[----:B------:R-:W2:Y:S02]  /*aa50*/  @!P1 SYNCS.PHASECHK.TRANS64 P1, [R2+URZ+0x68], R0 ;  /* 0x00006800020095a7 */ /* 0x000ea400080210ff */
[----:B--2---:R-:W-:Y:S05]  /*aa60*/  @!P1 BRA `(.L_x_151) ;  /* 0xfffffffc00f09947 */ /* 0x004fea000383ffff */
[----:B------:R-:W-:Y:S05]  /*aa70*/  BRA `(.L_x_77) ;  /* 0xffffff9c00087947 */ /* 0x000fea000383ffff */
.L_x_81:
[----:B------:R-:W-:Y:S07]  /*aa80*/  MOV R2, UR5 ;  /* 0x0000000500027c02 */ /* 0x000fee0008000f00 */
.L_x_152:
[----:B-1----:R1:W2:Y:S02]  /*aa90*/  SYNCS.PHASECHK.TRANS64.TRYWAIT P2, [R2+URZ+0x50], R0 ;  /* 0x00005000020075a7 */ /* 0x0022a400080411ff */
[----:B--2---:R-:W-:Y:S05]  /*aaa0*/  @!P2 NANOSLEEP.SYNCS 0x989680 ;  /* 0x009896800000a95d */ /* 0x004fea0003900000 */
[----:B------:R-:W2:Y:S02]  /*aab0*/  @!P2 SYNCS.PHASECHK.TRANS64 P2, [R2+URZ+0x50], R0 ;  /* 0x000050000200a5a7 */ /* 0x000ea400080410ff */
[----:B--2---:R-:W-:Y:S05]  /*aac0*/  @!P2 BRA `(.L_x_152) ;  /* 0xfffffffc00f0a947 */ /* 0x004fea000383ffff */
[----:B------:R-:W-:Y:S05]  /*aad0*/  BRA `(.L_x_153) ;  /* 0xffffff9c00607947 */ /* 0x000fea000383ffff */
.L_x_83:
[----:B------:R-:W-:-:S07]  /*aae0*/  MOV R2, UR4 ;  /* 0x0000000400027c02 */ /* 0x000fce0008000f00 */
.L_x_154:
[----:B-1----:R1:W4:Y:S02]  /*aaf0*/  SYNCS.PHASECHK.TRANS64.TRYWAIT P0, [R2+URZ], R0 ;  /* 0x00000000020075a7 */ /* 0x00232400080011ff */
[----:B----4-:R-:W-:Y:S05]  /*ab00*/  @!P0 NANOSLEEP.SYNCS 0x989680 ;  /* 0x009896800000895d */ /* 0x010fea0003900000 */
[----:B------:R-:W4:Y:S02]  /*ab10*/  @!P0 SYNCS.PHASECHK.TRANS64 P0, [R2+URZ], R0 ;  /* 0x00000000020085a7 */ /* 0x000f2400080010ff */
[----:B----4-:R-:W-:Y:S05]  /*ab20*/  @!P0 BRA `(.L_x_154) ;  /* 0xfffffffc00f08947 */ /* 0x010fea000383ffff */
[----:B------:R-:W-:Y:S05]  /*ab30*/  BRA `(.L_x_155) ;  /* 0xffffffa000f07947 */ /* 0x000fea000383ffff */
.L_x_85:
[----:B-1----:R1:W2:Y:S02]  /*ab40*/  SYNCS.PHASECHK.TRANS64.TRYWAIT P0, [R3+URZ+0x70], R0 ;  /* 0x00007000030075a7 */ /* 0x0022a400080011ff */
[----:B--2---:R-:W-:Y:S05]  /*ab50*/  @!P0 NANOSLEEP.SYNCS 0x989680 ;  /* 0x009896800000895d */ /* 0x004fea0003900000 */
[----:B------:R-:W2:Y:S02]  /*ab60*/  @!P0 SYNCS.PHASECHK.TRANS64 P0, [R3+URZ+0x70], R0 ;  /* 0x00007000030085a7 */ /* 0x000ea400080010ff */
[----:B--2---:R-:W-:Y:S05]  /*ab70*/  @!P0 BRA `(.L_x_85) ;  /* 0xfffffffc00f08947 */ /* 0x004fea000383ffff */
[----:B------:R-:W-:Y:S05]  /*ab80*/  BRA `(.L_x_156) ;  /* 0xffffffa400a07947 */ /* 0x000fea000383ffff */
.L_x_95:
[----:B-1----:R1:W3:Y:S02]  /*ab90*/  SYNCS.PHASECHK.TRANS64.TRYWAIT P1, [R8+URZ+0x40], R0 ;  /* 0x00004000080075a7 */ /* 0x0022e400080211ff */
[----:B---3--:R-:W-:Y:S05]  /*aba0*/  @!P1 NANOSLEEP.SYNCS 0x989680 ;  /* 0x009896800000995d */ /* 0x008fea0003900000 */
[----:B------:R-:W3:Y:S02]  /*abb0*/  @!P1 SYNCS.PHASECHK.TRANS64 P1, [R8+URZ+0x40], R0 ;  /* 0x00004000080095a7 */ /* 0x000ee400080210ff */
[----:B---3--:R-:W-:Y:S05]  /*abc0*/  @!P1 BRA `(.L_x_95) ;  /* 0xfffffffc00f09947 */ /* 0x008fea000383ffff */
[----:B------:R-:W-:Y:S05]  /*abd0*/  BRA `(.L_x_94) ;  /* 0xffffffb400a87947 */ /* 0x000fea000383ffff */
.L_x_97:
[----:B--2---:R2:W1:Y:S02]  /*abe0*/  SYNCS.PHASECHK.TRANS64.TRYWAIT P0, [R7+URZ+0x90], R9 ;  /* 0x00009009070075a7 */ /* 0x00446400080011ff */
[----:B-1----:R-:W-:Y:S05]  /*abf0*/  @!P0 NANOSLEEP.SYNCS 0x989680 ;  /* 0x009896800000895d */ /* 0x002fea0003900000 */
[----:B------:R-:W1:Y:S02]  /*ac00*/  @!P0 SYNCS.PHASECHK.TRANS64 P0, [R7+URZ+0x90], R9 ;  /* 0x00009009070085a7 */ /* 0x000e6400080010ff */
[----:B-1----:R-:W-:Y:S05]  /*ac10*/  @!P0 BRA `(.L_x_97) ;  /* 0xfffffffc00f08947 */ /* 0x002fea000383ffff */
[----:B------:R-:W-:Y:S05]  /*ac20*/  BRA `(.L_x_96) ;  /* 0xffffffb800687947 */ /* 0x000fea000383ffff */
        .weak           $__internal_0_$__cuda_sm10x_tcgen05_guardrail_trap_col_being_dealloced_not_returned_by_alloc
        .type           $__internal_0_$__cuda_sm10x_tcgen05_guardrail_trap_col_being_dealloced_not_returned_by_alloc,@function
        .size           $__internal_0_$__cuda_sm10x_tcgen05_guardrail_trap_col_being_dealloced_not_returned_by_alloc,($__internal_1_$__cuda_sm10x_tcgen05_guardrail_trap_phase_invalid_during_alloc - $__internal_0_$__cuda_sm10x_tcgen05_guardrail_trap_col_being_dealloced_not_returned_by_alloc)
$__internal_0_$__cuda_sm10x_tcgen05_guardrail_trap_col_being_dealloced_not_returned_by_alloc:
[----:B------:R-:W-:Y:S05]  /*ac30*/  BPT.TRAP 0x1 ;  /* 0x000000040000795c */ /* 0x000fea0000300000 */
[----:B------:R-:W-:-:S04]  /*ac40*/  HFMA2 R3, -RZ, RZ, 0, 0 ;  /* 0x00000000ff037431 */ /* 0x000fc800000001ff */
[----:B------:R-:W-:Y:S05]  /*ac50*/  RET.REL.NODEC R2 `(_ZN7cutlass13device_kernelINS_4gemm6kernel13GemmUniversalIN4cute5tupleIJiiiiEEENS1_10collective13CollectiveMmaINS1_35MainloopSm100TmaUmmaWarpSpecializedILi4ELi2ELi4ENS5_IJNS4_1CILi2EEENSA_ILi1EEESC_EEEEENS5_IJNSA_ILi64EEENSA_ILi240EEESF_EEENS_10bfloat16_tENS5_IJlSC_lEEESI_SJ_NS4_8TiledMMAINS4_8MMA_AtomIJNS4_20SM100_MMA_F16BF16_SSISI_SI_fLi64ELi240ELNS4_4UMMA5MajorE0ELSO_0ELNSN_7ScaleInE0ELSP_0EEEEEENS4_6LayoutINS5_IJSC_SC_SC_EEENS5_IJNSA_ILi0EEESU_SU_EEEEENS5_IJNS4_10UnderscoreESX_SX_EEEEENS4_13SM90_TMA_LOADENS4_14ComposedLayoutINS4_7SwizzleILi3ELi4ELi3EEENS4_18smem_ptr_flag_bitsILi16EEENSS_INS5_IJNSA_ILi8EEESF_EEENS5_IJSF_SC_EEEEEEEvNS4_8identityENS4_23SM90_TMA_LOAD_MULTICASTES1A_vS1B_EENS_8epilogue10collective18CollectiveEpilogueINS1E_23Sm100TmaWarpSpecializedILi2ELi1ELi120ELb1ELb0EEEJSH_NS5_IJNSS_ISF_SC_EENSS_ISG_SC_EEEEESI_SJ_SI_SJ_NS1E_6fusion15FusionCallbacksIS1I_NS1M_17LinearCombinationISI_fSI_fLNS_15FloatRoundStyleE2EEESH_S1L_JEEENS4_5SM1004TMEM4LOAD26SM100_TMEM_LOAD_16dp256b2xES10_NS11_INS12_ILi1ELi4ELi3EEES15_NSS_INS5_IJS16_NSA_ILi16EEEEEENS5_IJS1X_SC_EEEEEEENS4_17SM75_U32x4_LDSM_NENS4_14SM90_TMA_STOREES21_NS4_17SM90_U32x4_STSM_NENS4_39AutoVectorizingCopyWithAssumedAlignmentILi128EEEEEEvvEEEEvNT_6ParamsE) ;  /* 0xffffff5002e87950 */ /* 0x000fea0003c3ffff */
        .weak           $__internal_1_$__cuda_sm10x_tcgen05_guardrail_trap_phase_invalid_during_alloc
        .type           $__internal_1_$__cuda_sm10x_tcgen05_guardrail_trap_phase_invalid_during_alloc,@function
        .size           $__internal_1_$__cuda_sm10x_tcgen05_guardrail_trap_phase_invalid_during_alloc,($__internal_2_$__cuda_sm10x_tcgen05_guardrail_trap_unallocated_columns_being_dealloced - $__internal_1_$__cuda_sm10x_tcgen05_guardrail_trap_phase_invalid_during_alloc)
$__internal_1_$__cuda_sm10x_tcgen05_guardrail_trap_phase_invalid_during_alloc:
[----:B------:R-:W-:Y:S05]  /*ac60*/  BPT.TRAP 0x1 ;  /* 0x000000040000795c */ /* 0x000fea0000300000 */
[----:B------:R-:W-:-:S04]  /*ac70*/  MOV R3, 0x0 ;  /* 0x0000000000037802 */ /* 0x000fc80000000f00 */
[----:B------:R-:W-:Y:S05]  /*ac80*/  RET.REL.NODEC R2 `(_ZN7cutlass13device_kernelINS_4gemm6kernel13GemmUniversalIN4cute5tupleIJiiiiEEENS1_10collective13CollectiveMmaINS1_35MainloopSm100TmaUmmaWarpSpecializedILi4ELi2ELi4ENS5_IJNS4_1CILi2EEENSA_ILi1EEESC_EEEEENS5_IJNSA_ILi64EEENSA_ILi240EEESF_EEENS_10bfloat16_tENS5_IJlSC_lEEESI_SJ_NS4_8TiledMMAINS4_8MMA_AtomIJNS4_20SM100_MMA_F16BF16_SSISI_SI_fLi64ELi240ELNS4_4UMMA5MajorE0ELSO_0ELNSN_7ScaleInE0ELSP_0EEEEEENS4_6LayoutINS5_IJSC_SC_SC_EEENS5_IJNSA_ILi0EEESU_SU_EEEEENS5_IJNS4_10UnderscoreESX_SX_EEEEENS4_13SM90_TMA_LOADENS4_14ComposedLayoutINS4_7SwizzleILi3ELi4ELi3EEENS4_18smem_ptr_flag_bitsILi16EEENSS_INS5_IJNSA_ILi8EEESF_EEENS5_IJSF_SC_EEEEEEEvNS4_8identityENS4_23SM90_TMA_LOAD_MULTICASTES1A_vS1B_EENS_8epilogue10collective18CollectiveEpilogueINS1E_23Sm100TmaWarpSpecializedILi2ELi1ELi120ELb1ELb0EEEJSH_NS5_IJNSS_ISF_SC_EENSS_ISG_SC_EEEEESI_SJ_SI_SJ_NS1E_6fusion15FusionCallbacksIS1I_NS1M_17LinearCombinationISI_fSI_fLNS_15FloatRoundStyleE2EEESH_S1L_JEEENS4_5SM1004TMEM4LOAD26SM100_TMEM_LOAD_16dp256b2xES10_NS11_INS12_ILi1ELi4ELi3EEES15_NSS_INS5_IJS16_NSA_ILi16EEEEEENS5_IJS1X_SC_EEEEEEENS4_17SM75_U32x4_LDSM_NENS4_14SM90_TMA_STOREES21_NS4_17SM90_U32x4_STSM_NENS4_39AutoVectorizingCopyWithAssumedAlignmentILi128EEEEEEvvEEEEvNT_6ParamsE) ;  /* 0xffffff5002dc7950 */ /* 0x000fea0003c3ffff */
        .weak           $__internal_2_$__cuda_sm10x_tcgen05_guardrail_trap_unallocated_columns_being_dealloced
        .type           $__internal_2_$__cuda_sm10x_tcgen05_guardrail_trap_unallocated_columns_being_dealloced,@function
        .size           $__internal_2_$__cuda_sm10x_tcgen05_guardrail_trap_unallocated_columns_being_dealloced,(.L_x_158 - $__internal_2_$__cuda_sm10x_tcgen05_guardrail_trap_unallocated_columns_being_dealloced)
$__internal_2_$__cuda_sm10x_tcgen05_guardrail_trap_unallocated_columns_being_dealloced:
[----:B------:R-:W-:Y:S05]  /*ac90*/  BPT.TRAP 0x1 ;  /* 0x000000040000795c */ /* 0x000fea0000300000 */
[----:B------:R-:W-:-:S04]  /*aca0*/  HFMA2 R3, -RZ, RZ, 0, 0 ;  /* 0x00000000ff037431 */ /* 0x000fc800000001ff */
[----:B------:R-:W-:Y:S05]  /*acb0*/  RET.REL.NODEC R2 `(_ZN7cutlass13device_kernelINS_4gemm6kernel13GemmUniversalIN4cute5tupleIJiiiiEEENS1_10collective13CollectiveMmaINS1_35MainloopSm100TmaUmmaWarpSpecializedILi4ELi2ELi4ENS5_IJNS4_1CILi2EEENSA_ILi1EEESC_EEEEENS5_IJNSA_ILi64EEENSA_ILi240EEESF_EEENS_10bfloat16_tENS5_IJlSC_lEEESI_SJ_NS4_8TiledMMAINS4_8MMA_AtomIJNS4_20SM100_MMA_F16BF16_SSISI_SI_fLi64ELi240ELNS4_4UMMA5MajorE0ELSO_0ELNSN_7ScaleInE0ELSP_0EEEEEENS4_6LayoutINS5_IJSC_SC_SC_EEENS5_IJNSA_ILi0EEESU_SU_EEEEENS5_IJNS4_10UnderscoreESX_SX_EEEEENS4_13SM90_TMA_LOADENS4_14ComposedLayoutINS4_7SwizzleILi3ELi4ELi3EEENS4_18smem_ptr_flag_bitsILi16EEENSS_INS5_IJNSA_ILi8EEESF_EEENS5_IJSF_SC_EEEEEEEvNS4_8identityENS4_23SM90_TMA_LOAD_MULTICASTES1A_vS1B_EENS_8epilogue10collective18CollectiveEpilogueINS1E_23Sm100TmaWarpSpecializedILi2ELi1ELi120ELb1ELb0EEEJSH_NS5_IJNSS_ISF_SC_EENSS_ISG_SC_EEEEESI_SJ_SI_SJ_NS1E_6fusion15FusionCallbacksIS1I_NS1M_17LinearCombinationISI_fSI_fLNS_15FloatRoundStyleE2EEESH_S1L_JEEENS4_5SM1004TMEM4LOAD26SM100_TMEM_LOAD_16dp256b2xES10_NS11_INS12_ILi1ELi4ELi3EEES15_NSS_INS5_IJS16_NSA_ILi16EEEEEENS5_IJS1X_SC_EEEEEEENS4_17SM75_U32x4_LDSM_NENS4_14SM90_TMA_STOREES21_NS4_17SM90_U32x4_STSM_NENS4_39AutoVectorizingCopyWithAssumedAlignmentILi128EEEEEEvvEEEEvNT_6ParamsE) ;  /* 0xffffff5002d07950 */ /* 0x000fea0003c3ffff */
.L_x_157:
[----:B------:R-:W-:-:S00]  /*acc0*/  BRA `(.L_x_157) ;  /* 0xfffffffc00fc7947 */ /* 0x000fc0000383ffff */
[----:B------:R-:W-:-:S00]  /*acd0*/  NOP ;  /* 0x0000000000007918 */ /* 0x000fc00000000000 */
        /* <DEDUP_REMOVED lines=10> */
.L_x_158:


//--------------------- .nv.global.init           --------------------------
	.section	.nv.global.init,"aw",@progbits
.nv.global.init:
	.type		$str$27,@object
	.size		$str$27,($str$28 - $str$27)
$str$27:
        /*0000*/ 	.byte	0x28, 0x61, 0x64, 0x64, 0x72, 0x65, 0x73, 0x73, 0x20, 0x26, 0x20, 0x6d, 0x61, 0x73, 0x6b, 0x29
        /*0010*/ 	.byte	0x20, 0x3d, 0x3d, 0x20, 0x30, 0x00
	.type		$str$28,@object
	.size		$str$28,($str$26 - $str$28)
$str$28:
        /*0016*/ 	.byte	0x2f, 0x74, 0x6d, 0x70, 0x2f, 0x63, 0x75, 0x74, 0x6c, 0x61, 0x73, 0x73, 0x5f, 0x73, 0x77, 0x65
        /*0026*/ 	.byte	0x65, 0x70, 0x5f, 0x73, 0x72, 0x63, 0x2f, 0x69, 0x6e, 0x63, 0x6c, 0x75, 0x64, 0x65, 0x2f, 0x63
        /*0036*/ 	.byte	0x75, 0x74, 0x65, 0x2f, 0x70, 0x6f, 0x69, 0x6e, 0x74, 0x65, 0x72, 0x5f, 0x66, 0x6c, 0x61, 0x67
        /*0046*/ 	.byte	0x67, 0x65, 0x64, 0x2e, 0x68, 0x70, 0x70, 0x00
	.type		$str$26,@object
	.size		$str$26,($str$25 - $str$26)
$str$26:
        /*004e*/ 	.byte	0x2f, 0x74, 0x6d, 0x70, 0x2f, 0x63, 0x75, 0x74, 0x6c, 0x61, 0x73, 0x73, 0x5f, 0x73, 0x77, 0x65
        /*005e*/ 	.byte	0x65, 0x70, 0x5f, 0x73, 0x72, 0x63, 0x2f, 0x69, 0x6e, 0x63, 0x6c, 0x75, 0x64, 0x65, 0x2f, 0x63
        /*006e*/ 	.byte	0x75, 0x74, 0x65, 0x2f, 0x61, 0x74, 0x6f, 0x6d, 0x2f, 0x63, 0x6f, 0x70, 0x79, 0x5f, 0x74, 0x72
        /*007e*/ 	.byte	0x61, 0x69, 0x74, 0x73, 0x5f, 0x73, 0x6d, 0x31, 0x30, 0x30, 0x2e, 0x68, 0x70, 0x70, 0x00
	.type		$str$25,@object
	.size		$str$25,(__unnamed_1 - $str$25)
$str$25:
        /*008d*/ 	.byte	0x28, 0x28, 0x75, 0x69, 0x6e, 0x74, 0x33, 0x32, 0x5f, 0x74, 0x28, 0x74, 0x68, 0x72, 0x65, 0x61
        /*009d*/ 	.byte	0x64, 0x49, 0x64, 0x78, 0x2e, 0x78, 0x29, 0x20, 0x2f, 0x20, 0x33, 0x32, 0x29, 0x20, 0x25, 0x20
        /*00ad*/ 	.byte	0x34, 0x29, 0x20, 0x3d, 0x3d, 0x20, 0x28, 0x28, 0x28, 0x74, 0x6d, 0x65, 0x6d, 0x5f, 0x61, 0x64
        /*00bd*/ 	.byte	0x64, 0x72, 0x20, 0x3e, 0x3e, 0x20, 0x31, 0x36, 0x29, 0x20, 0x2f, 0x20, 0x33, 0x32, 0x29, 0x20
        /*00cd*/ 	.byte	0x25, 0x20, 0x34, 0x29, 0x00
	.type		__unnamed_1,@object
	.size		__unnamed_1,(__unnamed_2 - __unnamed_1)
__unnamed_1:
        /* <DEDUP_REMOVED lines=25> */
        /*0262*/ 	.byte	0x3a, 0x43, 0x3c, 0x31, 0x35, 0x33, 0x36, 0x30, 0x3e, 0x3e, 0x3e, 0x3e, 0x5d, 0x00
	.type		__unnamed_2,@object
	.size		__unnamed_2,(.L_2 - __unnamed_2)
__unnamed_2:
        /* <DEDUP_REMOVED lines=42> */
        /*0510*/ 	.byte	0x3e, 0x5d, 0x00
.L_2:


//--------------------- .nv.shared._ZN7cutlass13device_kernelINS_4gemm6kernel13GemmUniversalIN4cute5tupleIJiiiiEEENS1_10collective13CollectiveMmaINS1_35MainloopSm100TmaUmmaWarpSpecializedILi4ELi2ELi4ENS5_IJNS4_1CILi2EEENSA_ILi1EEESC_EEEEENS5_IJNSA_ILi64EEENSA_ILi240EEESF_EEENS_10bfloat16_tENS5_IJlSC_lEEESI_SJ_NS4_8TiledMMAINS4_8MMA_AtomIJNS4_20SM100_MMA_F16BF16_SSISI_SI_fLi64ELi240ELNS4_4UMMA5MajorE0ELSO_0ELNSN_7ScaleInE0ELSP_0EEEEEENS4_6LayoutINS5_IJSC_SC_SC_EEENS5_IJNSA_ILi0EEESU_SU_EEEEENS5_IJNS4_10UnderscoreESX_SX_EEEEENS4_13SM90_TMA_LOADENS4_14ComposedLayoutINS4_7SwizzleILi3ELi4ELi3EEENS4_18smem_ptr_flag_bitsILi16EEENSS_INS5_IJNSA_ILi8EEESF_EEENS5_IJSF_SC_EEEEEEEvNS4_8identityENS4_23SM90_TMA_LOAD_MULTICASTES1A_vS1B_EENS_8epilogue10collective18CollectiveEpilogueINS1E_23Sm100TmaWarpSpecializedILi2ELi1ELi120ELb1ELb0EEEJSH_NS5_IJNSS_ISF_SC_EENSS_ISG_SC_EEEEESI_SJ_SI_SJ_NS1E_6fusion15FusionCallbacksIS1I_NS1M_17LinearCombinationISI_fSI_fLNS_15FloatRoundStyleE2EEESH_S1L_JEEENS4_5SM1004TMEM4LOAD26SM100_TMEM_LOAD_16dp256b2xES10_NS11_INS12_ILi1ELi4ELi3EEES15_NSS_INS5_IJS16_NSA_ILi16EEEEEENS5_IJS1X_SC_EEEEEEENS4_17SM75_U32x4_LDSM_NENS4_14SM90_TMA_STOREES21_NS4_17SM90_U32x4_STSM_NENS4_39AutoVectorizingCopyWithAssumedAlignmentILi128EEEEEEvvEEEEvNT_6ParamsE --------------------------
	.section	.nv.shared._ZN7cutlass13device_kernelINS_4gemm6kernel13GemmUniversalIN4cute5tupleIJiiiiEEENS1_10collective13CollectiveMmaINS1_35MainloopSm100TmaUmmaWarpSpecializedILi4ELi2ELi4ENS5_IJNS4_1CILi2EEENSA_ILi1EEESC_EEEEENS5_IJNSA_ILi64EEENSA_ILi240EEESF_EEENS_10bfloat16_tENS5_IJlSC_lEEESI_SJ_NS4_8TiledMMAINS4_8MMA_AtomIJNS4_20SM100_MMA_F16BF16_SSISI_SI_fLi64ELi240ELNS4_4UMMA5MajorE0ELSO_0ELNSN_7ScaleInE0ELSP_0EEEEEENS4_6LayoutINS5_IJSC_SC_SC_EEENS5_IJNSA_ILi0EEESU_SU_EEEEENS5_IJNS4_10UnderscoreESX_SX_EEEEENS4_13SM90_TMA_LOADENS4_14ComposedLayoutINS4_7SwizzleILi3ELi4ELi3EEENS4_18smem_ptr_flag_bitsILi16EEENSS_INS5_IJNSA_ILi8EEESF_EEENS5_IJSF_SC_EEEEEEEvNS4_8identityENS4_23SM90_TMA_LOAD_MULTICASTES1A_vS1B_EENS_8epilogue10collective18CollectiveEpilogueINS1E_23Sm100TmaWarpSpecializedILi2ELi1ELi120ELb1ELb0EEEJSH_NS5_IJNSS_ISF_SC_EENSS_ISG_SC_EEEEESI_SJ_SI_SJ_NS1E_6fusion15FusionCallbacksIS1I_NS1M_17LinearCombinationISI_fSI_fLNS_15FloatRoundStyleE2EEESH_S1L_JEEENS4_5SM1004TMEM4LOAD26SM100_TMEM_LOAD_16dp256b2xES10_NS11_INS12_ILi1ELi4ELi3EEES15_NSS_INS5_IJS16_NSA_ILi16EEEEEENS5_IJS1X_SC_EEEEEEENS4_17SM75_U32x4_LDSM_NENS4_14SM90_TMA_STOREES21_NS4_17SM90_U32x4_STSM_NENS4_39AutoVectorizingCopyWithAssumedAlignmentILi128EEEEEEvvEEEEvNT_6ParamsE,"aw",@nobits
	.sectionflags	@""
	.align	16
	.zero		1024


//--------------------- .nv.shared.reserved.0     --------------------------
	.section	.nv.shared.reserved.0,"aw",@nobits
	.weak		__nv_reservedSMEM_offset_0_alias
	.size		__nv_reservedSMEM_offset_0_alias, 0, 64
	.other		__nv_reservedSMEM_offset_0_alias,@"STO_CUDA_RESERVED_SHARED STV_DEFAULT"
__nv_reservedSMEM_offset_0_alias:
	.zero		0
.nv.shared.reserved.0:
	.zero		64
	.weak		__nv_reservedSMEM_tcgen05_partition
	.type		__nv_reservedSMEM_tcgen05_partition,@object
	.size		__nv_reservedSMEM_tcgen05_partition,(.L_0 - __nv_reservedSMEM_tcgen05_partition)
__nv_reservedSMEM_tcgen05_partition:
	.zero		32
.L_0:


//--------------------- .nv.global                --------------------------
	.section	.nv.global,"aw",@nobits
.nv.global:
	.type		_ZN40_INTERNAL_e0707868_4_k_cu_56285e4f_158004cute1_E,@object
	.size		_ZN40_INTERNAL_e0707868_4_k_cu_56285e4f_158004cute1_E,(_ZN40_INTERNAL_e0707868_4_k_cu_56285e4f_158004cuda3std3__45__cpo6cbeginE - _ZN40_INTERNAL_e0707868_4_k_cu_56285e4f_158004cute1_E)
_ZN40_INTERNAL_e0707868_4_k_cu_56285e4f_158004cute1_E:
	.zero		1
	.type		_ZN40_INTERNAL_e0707868_4_k_cu_56285e4f_158004cuda3std3__45__cpo6cbeginE,@object
	.size		_ZN40_INTERNAL_e0707868_4_k_cu_56285e4f_158004cuda3std3__45__cpo6cbeginE,(_ZN40_INTERNAL_e0707868_4_k_cu_56285e4f_158004cuda3std3__48in_placeE - _ZN40_INTERNAL_e0707868_4_k_cu_56285e4f_158004cuda3std3__45__cpo6cbeginE)
_ZN40_INTERNAL_e0707868_4_k_cu_56285e4f_158004cuda3std3__45__cpo6cbeginE:
	.zero		1
	.type		_ZN40_INTERNAL_e0707868_4_k_cu_56285e4f_158004cuda3std3__48in_placeE,@object
	.size		_ZN40_INTERNAL_e0707868_4_k_cu_56285e4f_158004cuda3std3__48in_placeE,(_ZN40_INTERNAL_e0707868_4_k_cu_56285e4f_158004cuda3std6ranges3__45__cpo9iter_moveE - _ZN40_INTERNAL_e0707868_4_k_cu_56285e4f_158004cuda3std3__48in_placeE)
_ZN40_INTERNAL_e0707868_4_k_cu_56285e4f_158004cuda3std3__48in_placeE:
	.zero		1
	.type		_ZN40_INTERNAL_e0707868_4_k_cu_56285e4f_158004cuda3std6ranges3__45__cpo9iter_moveE,@object
	.size		_ZN40_INTERNAL_e0707868_4_k_cu_56285e4f_158004cuda3std6ranges3__45__cpo9iter_moveE,(_ZN40_INTERNAL_e0707868_4_k_cu_56285e4f_158004cuda3std3__45__cpo5beginE - _ZN40_INTERNAL_e0707868_4_k_cu_56285e4f_158004cuda3std6ranges3__45__cpo9iter_moveE)
_ZN40_INTERNAL_e0707868_4_k_cu_56285e4f_158004cuda3std6ranges3__45__cpo9iter_moveE:
	.zero		1
	.type		_ZN40_INTERNAL_e0707868_4_k_cu_56285e4f_158004cuda3std3__45__cpo5beginE,@object
	.size		_ZN40_INTERNAL_e0707868_4_k_cu_56285e4f_158004cuda3std3__45__cpo5beginE,(_ZN40_INTERNAL_e0707868_4_k_cu_56285e4f_158004cuda3std3__442_GLOBAL__N__e0707868_4_k_cu_56285e4f_158006ignoreE - _ZN40_INTERNAL_e0707868_4_k_cu_56285e4f_158004cuda3std3__45__cpo5beginE)
_ZN40_INTERNAL_e0707868_4_k_cu_56285e4f_158004cuda3std3__45__cpo5beginE:
	.zero		1
	.type		_ZN40_INTERNAL_e0707868_4_k_cu_56285e4f_158004cuda3std3__442_GLOBAL__N__e0707868_4_k_cu_56285e4f_158006ignoreE,@object
	.size		_ZN40_INTERNAL_e0707868_4_k_cu_56285e4f_158004cuda3std3__442_GLOBAL__N__e0707868_4_k_cu_56285e4f_158006ignoreE,(_ZN40_INTERNAL_e0707868_4_k_cu_56285e4f_158004cute7productE - _ZN40_INTERNAL_e0707868_4_k_cu_56285e4f_158004cuda3std3__442_GLOBAL__N__e0707868_4_k_cu_56285e4f_158006ignoreE)
_ZN40_INTERNAL_e0707868_4_k_cu_56285e4f_158004cuda3std3__442_GLOBAL__N__e0707868_4_k_cu_56285e4f_158006ignoreE:
	.zero		1
	.type		_ZN40_INTERNAL_e0707868_4_k_cu_56285e4f_158004cute7productE,@object
	.size		_ZN40_INTERNAL_e0707868_4_k_cu_56285e4f_158004cute7productE,(_ZN40_INTERNAL_e0707868_4_k_cu_56285e4f_158004cuda3std3__45__cpo3endE - _ZN40_INTERNAL_e0707868_4_k_cu_56285e4f_158004cute7productE)
_ZN40_INTERNAL_e0707868_4_k_cu_56285e4f_158004cute7productE:
	.zero		1
	.type		_ZN40_INTERNAL_e0707868_4_k_cu_56285e4f_158004cuda3std3__45__cpo3endE,@object
	.size		_ZN40_INTERNAL_e0707868_4_k_cu_56285e4f_158004cuda3std3__45__cpo3endE,(_ZN40_INTERNAL_e0707868_4_k_cu_56285e4f_158004cuda3std3__419piecewise_constructE - _ZN40_INTERNAL_e0707868_4_k_cu_56285e4f_158004cuda3std3__45__cpo3endE)
_ZN40_INTERNAL_e0707868_4_k_cu_56285e4f_158004cuda3std3__45__cpo3endE:
	.zero		1
	.type		_ZN40_INTERNAL_e0707868_4_k_cu_56285e4f_158004cuda3std3__419piecewise_constructE,@object
	.size		_ZN40_INTERNAL_e0707868_4_k_cu_56285e4f_158004cuda3std3__419piecewise_constructE,(_ZN40_INTERNAL_e0707868_4_k_cu_56285e4f_158004cuda3std3__45__cpo4cendE - _ZN40_INTERNAL_e0707868_4_k_cu_56285e4f_158004cuda3std3__419piecewise_constructE)
_ZN40_INTERNAL_e0707868_4_k_cu_56285e4f_158004cuda3std3__419piecewise_constructE:
	.zero		1
	.type		_ZN40_INTERNAL_e0707868_4_k_cu_56285e4f_158004cuda3std3__45__cpo4cendE,@object
	.size		_ZN40_INTERNAL_e0707868_4_k_cu_56285e4f_158004cuda3std3__45__cpo4cendE,(_ZN40_INTERNAL_e0707868_4_k_cu_56285e4f_158004cuda3std6ranges3__45__cpo4swapE - _ZN40_INTERNAL_e0707868_4_k_cu_56285e4f_158004cuda3std3__45__cpo4cendE)
_ZN40_INTERNAL_e0707868_4_k_cu_56285e4f_158004cuda3std3__45__cpo4cendE:
	.zero		1
	.type		_ZN40_INTERNAL_e0707868_4_k_cu_56285e4f_158004cuda3std6ranges3__45__cpo4swapE,@object
	.size		_ZN40_INTERNAL_e0707868_4_k_cu_56285e4f_158004cuda3std6ranges3__45__cpo4swapE,(.L_10 - _ZN40_INTERNAL_e0707868_4_k_cu_56285e4f_158004cuda3std6ranges3__45__cpo4swapE)
_ZN40_INTERNAL_e0707868_4_k_cu_56285e4f_158004cuda3std6ranges3__45__cpo4swapE:
	.zero		1
.L_10:


//--------------------- .nv.constant0._ZN7cutlass13device_kernelINS_4gemm6kernel13GemmUniversalIN4cute5tupleIJiiiiEEENS1_10collective13CollectiveMmaINS1_35MainloopSm100TmaUmmaWarpSpecializedILi4ELi2ELi4ENS5_IJNS4_1CILi2EEENSA_ILi1EEESC_EEEEENS5_IJNSA_ILi64EEENSA_ILi240EEESF_EEENS_10bfloat16_tENS5_IJlSC_lEEESI_SJ_NS4_8TiledMMAINS4_8MMA_AtomIJNS4_20SM100_MMA_F16BF16_SSISI_SI_fLi64ELi240ELNS4_4UMMA5MajorE0ELSO_0ELNSN_7ScaleInE0ELSP_0EEEEEENS4_6LayoutINS5_IJSC_SC_SC_EEENS5_IJNSA_ILi0EEESU_SU_EEEEENS5_IJNS4_10UnderscoreESX_SX_EEEEENS4_13SM90_TMA_LOADENS4_14ComposedLayoutINS4_7SwizzleILi3ELi4ELi3EEENS4_18smem_ptr_flag_bitsILi16EEENSS_INS5_IJNSA_ILi8EEESF_EEENS5_IJSF_SC_EEEEEEEvNS4_8identityENS4_23SM90_TMA_LOAD_MULTICASTES1A_vS1B_EENS_8epilogue10collective18CollectiveEpilogueINS1E_23Sm100TmaWarpSpecializedILi2ELi1ELi120ELb1ELb0EEEJSH_NS5_IJNSS_ISF_SC_EENSS_ISG_SC_EEEEESI_SJ_SI_SJ_NS1E_6fusion15FusionCallbacksIS1I_NS1M_17LinearCombinationISI_fSI_fLNS_15FloatRoundStyleE2EEESH_S1L_JEEENS4_5SM1004TMEM4LOAD26SM100_TMEM_LOAD_16dp256b2xES10_NS11_INS12_ILi1ELi4ELi3EEES15_NSS_INS5_IJS16_NSA_ILi16EEEEEENS5_IJS1X_SC_EEEEEEENS4_17SM75_U32x4_LDSM_NENS4_14SM90_TMA_STOREES21_NS4_17SM90_U32x4_STSM_NENS4_39AutoVectorizingCopyWithAssumedAlignmentILi128EEEEEEvvEEEEvNT_6ParamsE --------------------------
	.section	.nv.constant0._ZN7cutlass13device_kernelINS_4gemm6kernel13GemmUniversalIN4cute5tupleIJiiiiEEENS1_10collective13CollectiveMmaINS1_35MainloopSm100TmaUmmaWarpSpecializedILi4ELi2ELi4ENS5_IJNS4_1CILi2EEENSA_ILi1EEESC_EEEEENS5_IJNSA_ILi64EEENSA_ILi240EEESF_EEENS_10bfloat16_tENS5_IJlSC_lEEESI_SJ_NS4_8TiledMMAINS4_8MMA_AtomIJNS4_20SM100_MMA_F16BF16_SSISI_SI_fLi64ELi240ELNS4_4UMMA5MajorE0ELSO_0ELNSN_7ScaleInE0ELSP_0EEEEEENS4_6LayoutINS5_IJSC_SC_SC_EEENS5_IJNSA_ILi0EEESU_SU_EEEEENS5_IJNS4_10UnderscoreESX_SX_EEEEENS4_13SM90_TMA_LOADENS4_14ComposedLayoutINS4_7SwizzleILi3ELi4ELi3EEENS4_18smem_ptr_flag_bitsILi16EEENSS_INS5_IJNSA_ILi8EEESF_EEENS5_IJSF_SC_EEEEEEEvNS4_8identityENS4_23SM90_TMA_LOAD_MULTICASTES1A_vS1B_EENS_8epilogue10collective18CollectiveEpilogueINS1E_23Sm100TmaWarpSpecializedILi2ELi1ELi120ELb1ELb0EEEJSH_NS5_IJNSS_ISF_SC_EENSS_ISG_SC_EEEEESI_SJ_SI_SJ_NS1E_6fusion15FusionCallbacksIS1I_NS1M_17LinearCombinationISI_fSI_fLNS_15FloatRoundStyleE2EEESH_S1L_JEEENS4_5SM1004TMEM4LOAD26SM100_TMEM_LOAD_16dp256b2xES10_NS11_INS12_ILi1ELi4ELi3EEES15_NSS_INS5_IJS16_NSA_ILi16EEEEEENS5_IJS1X_SC_EEEEEEENS4_17SM75_U32x4_LDSM_NENS4_14SM90_TMA_STOREES21_NS4_17SM90_U32x4_STSM_NENS4_39AutoVectorizingCopyWithAssumedAlignmentILi128EEEEEEvvEEEEvNT_6ParamsE,"a",@progbits
	.sectionflags	@""
	.align	4
.nv.constant0._ZN7cutlass13device_kernelINS_4gemm6kernel13GemmUniversalIN4cute5tupleIJiiiiEEENS1_10collective13CollectiveMmaINS1_35MainloopSm100TmaUmmaWarpSpecializedILi4ELi2ELi4ENS5_IJNS4_1CILi2EEENSA_ILi1EEESC_EEEEENS5_IJNSA_ILi64EEENSA_ILi240EEESF_EEENS_10bfloat16_tENS5_IJlSC_lEEESI_SJ_NS4_8TiledMMAINS4_8MMA_AtomIJNS4_20SM100_MMA_F16BF16_SSISI_SI_fLi64ELi240ELNS4_4UMMA5MajorE0ELSO_0ELNSN_7ScaleInE0ELSP_0EEEEEENS4_6LayoutINS5_IJSC_SC_SC_EEENS5_IJNSA_ILi0EEESU_SU_EEEEENS5_IJNS4_10UnderscoreESX_SX_EEEEENS4_13SM90_TMA_LOADENS4_14ComposedLayoutINS4_7SwizzleILi3ELi4ELi3EEENS4_18smem_ptr_flag_bitsILi16EEENSS_INS5_IJNSA_ILi8EEESF_EEENS5_IJSF_SC_EEEEEEEvNS4_8identityENS4_23SM90_TMA_LOAD_MULTICASTES1A_vS1B_EENS_8epilogue10collective18CollectiveEpilogueINS1E_23Sm100TmaWarpSpecializedILi2ELi1ELi120ELb1ELb0EEEJSH_NS5_IJNSS_ISF_SC_EENSS_ISG_SC_EEEEESI_SJ_SI_SJ_NS1E_6fusion15FusionCallbacksIS1I_NS1M_17LinearCombinationISI_fSI_fLNS_15FloatRoundStyleE2EEESH_S1L_JEEENS4_5SM1004TMEM4LOAD26SM100_TMEM_LOAD_16dp256b2xES10_NS11_INS12_ILi1ELi4ELi3EEES15_NSS_INS5_IJS16_NSA_ILi16EEEEEENS5_IJS1X_SC_EEEEEEENS4_17SM75_U32x4_LDSM_NENS4_14SM90_TMA_STOREES21_NS4_17SM90_U32x4_STSM_NENS4_39AutoVectorizingCopyWithAssumedAlignmentILi128EEEEEEvvEEEEvNT_6ParamsE:
	.zero		2944


//--------------------- SYMBOLS --------------------------

	.type		.nv.reservedSmem.offset0,@object
	.size		.nv.reservedSmem.offset0,0x4
	.type		.nv.reservedSmem.cap,@object
	.size		.nv.reservedSmem.cap,0x4
	.type		__assertfail,@function
